//
// Generated by NVIDIA NVVM Compiler
//
// Compiler Build ID: CL-36424714
// Cuda compilation tools, release 13.0, V13.0.88
// Based on NVVM 20.0.0
//

.version 9.0
.target sm_100
.address_size 64

	// .globl	_Z10kmeans_gpuPfS_PiS0_S0_S0_
.extern .func  (.param .b64 func_retval0) malloc
(
	.param .b64 malloc_param_0
)
;

.visible .entry _Z10kmeans_gpuPfS_PiS0_S0_S0_(
	.param .u64 .ptr .align 1 _Z10kmeans_gpuPfS_PiS0_S0_S0__param_0,
	.param .u64 .ptr .align 1 _Z10kmeans_gpuPfS_PiS0_S0_S0__param_1,
	.param .u64 .ptr .align 1 _Z10kmeans_gpuPfS_PiS0_S0_S0__param_2,
	.param .u64 .ptr .align 1 _Z10kmeans_gpuPfS_PiS0_S0_S0__param_3,
	.param .u64 .ptr .align 1 _Z10kmeans_gpuPfS_PiS0_S0_S0__param_4,
	.param .u64 .ptr .align 1 _Z10kmeans_gpuPfS_PiS0_S0_S0__param_5
)
{
	.reg .pred 	%p<120>;
	.reg .b32 	%r<505>;
	.reg .b32 	%f<366>;
	.reg .b64 	%rd<242>;

	ld.param.u64 	%rd20, [_Z10kmeans_gpuPfS_PiS0_S0_S0__param_0];
	ld.param.u64 	%rd21, [_Z10kmeans_gpuPfS_PiS0_S0_S0__param_1];
	ld.param.u64 	%rd22, [_Z10kmeans_gpuPfS_PiS0_S0_S0__param_2];
	ld.param.u64 	%rd23, [_Z10kmeans_gpuPfS_PiS0_S0_S0__param_3];
	ld.param.u64 	%rd24, [_Z10kmeans_gpuPfS_PiS0_S0_S0__param_4];
	ld.param.u64 	%rd25, [_Z10kmeans_gpuPfS_PiS0_S0_S0__param_5];
	cvta.to.global.u64 	%rd1, %rd20;
	cvta.to.global.u64 	%rd2, %rd22;
	cvta.to.global.u64 	%rd3, %rd21;
	cvta.to.global.u64 	%rd26, %rd25;
	cvta.to.global.u64 	%rd27, %rd24;
	cvta.to.global.u64 	%rd28, %rd23;
	ld.global.u32 	%r1, [%rd28];
	ld.global.u32 	%r2, [%rd27];
	ld.global.u32 	%r3, [%rd26];
	mul.wide.s32 	%rd29, %r2, 4;
	cvt.s64.s32 	%rd30, %r3;
	mul.lo.s64 	%rd31, %rd29, %rd30;
	{ // callseq 0, 0
	.param .b64 param0;
	st.param.b64 	[param0], %rd31;
	.param .b64 retval0;
	call.uni (retval0), 
	malloc, 
	(
	param0
	);
	ld.param.b64 	%rd32, [retval0];
	} // callseq 0
	{ // callseq 1, 0
	.param .b64 param0;
	st.param.b64 	[param0], %rd29;
	.param .b64 retval0;
	call.uni (retval0), 
	malloc, 
	(
	param0
	);
	ld.param.b64 	%rd33, [retval0];
	} // callseq 1
	setp.lt.s32 	%p1, %r2, 1;
	@%p1 bra 	$L__BB0_26;
	setp.lt.s32 	%p2, %r3, 1;
	@%p2 bra 	$L__BB0_15;
	add.s32 	%r4, %r3, -1;
	and.b32  	%r5, %r3, 7;
	add.s32 	%r6, %r5, -1;
	and.b32  	%r7, %r3, 3;
	and.b32  	%r8, %r3, 2147483640;
	and.b32  	%r9, %r3, 1;
	mov.b32 	%r411, 0;
$L__BB0_3:
	setp.lt.u32 	%p11, %r4, 7;
	mul.lo.s32 	%r11, %r411, %r3;
	mov.b32 	%r414, 0;
	@%p11 bra 	$L__BB0_6;
	mov.b32 	%r412, 0;
$L__BB0_5:
	.pragma "nounroll";
	add.s32 	%r240, %r412, %r11;
	mul.wide.u32 	%rd42, %r240, 4;
	add.s64 	%rd43, %rd32, %rd42;
	mov.b32 	%r241, 0;
	st.u32 	[%rd43], %r241;
	st.u32 	[%rd43+4], %r241;
	st.u32 	[%rd43+8], %r241;
	st.u32 	[%rd43+12], %r241;
	st.u32 	[%rd43+16], %r241;
	st.u32 	[%rd43+20], %r241;
	st.u32 	[%rd43+24], %r241;
	st.u32 	[%rd43+28], %r241;
	add.s32 	%r412, %r412, 8;
	setp.eq.s32 	%p12, %r412, %r8;
	mov.u32 	%r414, %r8;
	@%p12 bra 	$L__BB0_6;
	bra.uni 	$L__BB0_5;
$L__BB0_6:
	setp.eq.s32 	%p13, %r5, 0;
	@%p13 bra 	$L__BB0_14;
	setp.lt.u32 	%p14, %r6, 3;
	@%p14 bra 	$L__BB0_9;
	add.s32 	%r242, %r414, %r11;
	mul.wide.u32 	%rd44, %r242, 4;
	add.s64 	%rd45, %rd32, %rd44;
	mov.b32 	%r243, 0;
	st.u32 	[%rd45], %r243;
	cvt.u64.u32 	%rd46, %r11;
	cvt.u64.u32 	%rd47, %r414;
	add.s64 	%rd48, %rd47, %rd46;
	shl.b64 	%rd49, %rd48, 2;
	add.s64 	%rd50, %rd32, %rd49;
	st.u32 	[%rd50+4], %r243;
	st.u32 	[%rd50+8], %r243;
	st.u32 	[%rd50+12], %r243;
	add.s32 	%r414, %r414, 4;
$L__BB0_9:
	setp.eq.s32 	%p15, %r7, 0;
	@%p15 bra 	$L__BB0_14;
	setp.eq.s32 	%p16, %r7, 1;
	@%p16 bra 	$L__BB0_12;
	add.s32 	%r244, %r414, %r11;
	mul.wide.u32 	%rd51, %r244, 4;
	add.s64 	%rd52, %rd32, %rd51;
	mov.b32 	%r245, 0;
	st.u32 	[%rd52], %r245;
	cvt.u64.u32 	%rd53, %r11;
	cvt.u64.u32 	%rd54, %r414;
	add.s64 	%rd55, %rd54, %rd53;
	shl.b64 	%rd56, %rd55, 2;
	add.s64 	%rd57, %rd32, %rd56;
	st.u32 	[%rd57+4], %r245;
	add.s32 	%r414, %r414, 2;
$L__BB0_12:
	setp.eq.s32 	%p17, %r9, 0;
	@%p17 bra 	$L__BB0_14;
	add.s32 	%r246, %r414, %r11;
	mul.wide.u32 	%rd58, %r246, 4;
	add.s64 	%rd59, %rd32, %rd58;
	mov.b32 	%r247, 0;
	st.u32 	[%rd59], %r247;
$L__BB0_14:
	mul.wide.u32 	%rd60, %r411, 4;
	add.s64 	%rd61, %rd33, %rd60;
	mov.b32 	%r248, 0;
	st.u32 	[%rd61], %r248;
	add.s32 	%r411, %r411, 1;
	setp.eq.s32 	%p18, %r411, %r2;
	@%p18 bra 	$L__BB0_26;
	bra.uni 	$L__BB0_3;
$L__BB0_15:
	add.s32 	%r230, %r2, -1;
	and.b32  	%r20, %r2, 7;
	setp.lt.u32 	%p3, %r230, 7;
	mov.b32 	%r418, 0;
	@%p3 bra 	$L__BB0_18;
	and.b32  	%r418, %r2, 2147483640;
	mov.b32 	%r416, 0;
$L__BB0_17:
	.pragma "nounroll";
	mul.wide.u32 	%rd34, %r416, 4;
	add.s64 	%rd35, %rd33, %rd34;
	mov.b32 	%r232, 0;
	st.u32 	[%rd35], %r232;
	st.u32 	[%rd35+4], %r232;
	st.u32 	[%rd35+8], %r232;
	st.u32 	[%rd35+12], %r232;
	st.u32 	[%rd35+16], %r232;
	st.u32 	[%rd35+20], %r232;
	st.u32 	[%rd35+24], %r232;
	st.u32 	[%rd35+28], %r232;
	add.s32 	%r416, %r416, 8;
	setp.ne.s32 	%p4, %r416, %r418;
	@%p4 bra 	$L__BB0_17;
$L__BB0_18:
	setp.eq.s32 	%p5, %r20, 0;
	@%p5 bra 	$L__BB0_26;
	and.b32  	%r25, %r2, 3;
	setp.lt.u32 	%p6, %r20, 4;
	@%p6 bra 	$L__BB0_21;
	mul.wide.u32 	%rd36, %r418, 4;
	add.s64 	%rd37, %rd33, %rd36;
	mov.b32 	%r233, 0;
	st.u32 	[%rd37], %r233;
	st.u32 	[%rd37+4], %r233;
	st.u32 	[%rd37+8], %r233;
	st.u32 	[%rd37+12], %r233;
	add.s32 	%r418, %r418, 4;
$L__BB0_21:
	setp.eq.s32 	%p7, %r25, 0;
	@%p7 bra 	$L__BB0_26;
	setp.eq.s32 	%p8, %r25, 1;
	@%p8 bra 	$L__BB0_24;
	mul.wide.u32 	%rd38, %r418, 4;
	add.s64 	%rd39, %rd33, %rd38;
	mov.b32 	%r234, 0;
	st.u32 	[%rd39], %r234;
	st.u32 	[%rd39+4], %r234;
	add.s32 	%r418, %r418, 2;
$L__BB0_24:
	and.b32  	%r235, %r2, 1;
	setp.eq.b32 	%p9, %r235, 1;
	not.pred 	%p10, %p9;
	@%p10 bra 	$L__BB0_26;
	mul.wide.u32 	%rd40, %r418, 4;
	add.s64 	%rd41, %rd33, %rd40;
	mov.b32 	%r236, 0;
	st.u32 	[%rd41], %r236;
$L__BB0_26:
	setp.lt.s32 	%p19, %r1, 1;
	@%p19 bra 	$L__BB0_156;
	setp.lt.s32 	%p38, %r2, 1;
	@%p38 bra 	$L__BB0_93;
	and.b32  	%r30, %r2, 7;
	add.s32 	%r31, %r3, -1;
	and.b32  	%r32, %r3, 15;
	and.b32  	%r33, %r3, 7;
	add.s32 	%r34, %r33, -1;
	and.b32  	%r35, %r3, 3;
	add.s32 	%r36, %r35, -1;
	and.b32  	%r37, %r3, 2147483640;
	and.b32  	%r38, %r3, 1;
	and.b32  	%r39, %r3, 2147483632;
$L__BB0_29:
	setp.gt.s32 	%p75, %r3, 0;
	@%p75 bra 	$L__BB0_50;
	mov.b32 	%r424, 0;
	mov.u32 	%r434, %r424;
$L__BB0_31:
	add.s32 	%r341, %r2, -1;
	setp.lt.u32 	%p76, %r341, 3;
	mov.b32 	%r430, 0;
	@%p76 bra 	$L__BB0_43;
	and.b32  	%r343, %r2, 2147483644;
	neg.s32 	%r426, %r343;
	mov.f32 	%f356, 0f4F000000;
	mov.b32 	%r430, 0;
	mov.u32 	%r428, %r430;
	bra.uni 	$L__BB0_42;
$L__BB0_33:
	setp.eq.s32 	%p105, %r30, 0;
	@%p105 bra 	$L__BB0_41;
	add.s32 	%r378, %r30, -1;
	setp.lt.u32 	%p106, %r378, 3;
	@%p106 bra 	$L__BB0_36;
	mul.wide.u32 	%rd211, %r422, 4;
	add.s64 	%rd212, %rd33, %rd211;
	mov.b32 	%r379, 0;
	st.u32 	[%rd212], %r379;
	st.u32 	[%rd212+4], %r379;
	st.u32 	[%rd212+8], %r379;
	st.u32 	[%rd212+12], %r379;
	add.s32 	%r422, %r422, 4;
$L__BB0_36:
	and.b32  	%r380, %r2, 3;
	setp.eq.s32 	%p107, %r380, 0;
	@%p107 bra 	$L__BB0_41;
	setp.eq.s32 	%p108, %r380, 1;
	@%p108 bra 	$L__BB0_39;
	mul.wide.u32 	%rd213, %r422, 4;
	add.s64 	%rd214, %rd33, %rd213;
	mov.b32 	%r381, 0;
	st.u32 	[%rd214], %r381;
	st.u32 	[%rd214+4], %r381;
	add.s32 	%r422, %r422, 2;
$L__BB0_39:
	and.b32  	%r382, %r2, 1;
	setp.eq.b32 	%p109, %r382, 1;
	not.pred 	%p110, %p109;
	@%p110 bra 	$L__BB0_41;
	mul.wide.u32 	%rd215, %r422, 4;
	add.s64 	%rd216, %rd33, %rd215;
	mov.b32 	%r383, 0;
	st.u32 	[%rd216], %r383;
$L__BB0_41:
	setp.gt.s32 	%p119, %r434, 0;
	@%p119 bra 	$L__BB0_29;
	bra.uni 	$L__BB0_180;
$L__BB0_42:
	setp.gt.f32 	%p77, %f356, 0f00000000;
	selp.f32 	%f356, 0f00000000, %f356, %p77;
	selp.b32 	%r430, %r428, %r430, %p77;
	add.s32 	%r428, %r428, 4;
	add.s32 	%r426, %r426, 4;
	setp.eq.s32 	%p78, %r426, 0;
	@%p78 bra 	$L__BB0_43;
	bra.uni 	$L__BB0_42;
$L__BB0_43:
	and.b32  	%r344, %r2, 3;
	setp.eq.s32 	%p79, %r344, 0;
	selp.b32 	%r62, %r430, %r430, %p79;
	mul.wide.u32 	%rd128, %r424, 4;
	add.s64 	%rd6, %rd2, %rd128;
	ld.global.u32 	%r345, [%rd6];
	setp.eq.s32 	%p80, %r345, %r62;
	@%p80 bra 	$L__BB0_45;
	st.global.u32 	[%rd6], %r62;
	add.s32 	%r434, %r434, 1;
$L__BB0_45:
	mul.wide.u32 	%rd129, %r62, 4;
	add.s64 	%rd130, %rd33, %rd129;
	ld.u32 	%r346, [%rd130];
	add.s32 	%r347, %r346, 1;
	st.u32 	[%rd130], %r347;
	add.s32 	%r424, %r424, 1;
	setp.eq.s32 	%p81, %r424, %r1;
	@%p81 bra 	$L__BB0_46;
	bra.uni 	$L__BB0_31;
$L__BB0_46:
	setp.lt.s32 	%p102, %r3, 1;
	@%p102 bra 	$L__BB0_80;
	mov.b32 	%r446, 0;
$L__BB0_48:
	setp.lt.u32 	%p111, %r31, 7;
	mul.lo.s32 	%r91, %r446, %r3;
	mul.wide.u32 	%rd217, %r446, 4;
	add.s64 	%rd10, %rd33, %rd217;
	mov.b32 	%r449, 0;
	@%p111 bra 	$L__BB0_84;
	mov.b32 	%r447, 0;
	bra.uni 	$L__BB0_83;
$L__BB0_50:
	mov.b32 	%r433, 0;
	mov.u32 	%r434, %r433;
$L__BB0_51:
	mul.lo.s32 	%r66, %r433, %r3;
	mov.f32 	%f357, 0f4F000000;
	mov.b32 	%r440, 0;
	mov.u32 	%r441, %r440;
$L__BB0_52:
	setp.lt.u32 	%p82, %r31, 7;
	mul.lo.s32 	%r80, %r441, %r3;
	mov.b32 	%r444, 0;
	mov.f32 	%f365, 0f00000000;
	@%p82 bra 	$L__BB0_55;
	mov.b32 	%r442, 0;
	mov.f32 	%f365, 0f00000000;
$L__BB0_54:
	.pragma "nounroll";
	add.s32 	%r352, %r442, %r66;
	mul.wide.u32 	%rd131, %r352, 4;
	add.s64 	%rd132, %rd1, %rd131;
	ld.global.f32 	%f160, [%rd132];
	add.s32 	%r353, %r442, %r80;
	mul.wide.u32 	%rd133, %r353, 4;
	add.s64 	%rd134, %rd3, %rd133;
	ld.global.f32 	%f161, [%rd134];
	sub.f32 	%f162, %f160, %f161;
	fma.rn.f32 	%f163, %f162, %f162, %f365;
	ld.global.f32 	%f164, [%rd132+4];
	ld.global.f32 	%f165, [%rd134+4];
	sub.f32 	%f166, %f164, %f165;
	fma.rn.f32 	%f167, %f166, %f166, %f163;
	ld.global.f32 	%f168, [%rd132+8];
	ld.global.f32 	%f169, [%rd134+8];
	sub.f32 	%f170, %f168, %f169;
	fma.rn.f32 	%f171, %f170, %f170, %f167;
	ld.global.f32 	%f172, [%rd132+12];
	ld.global.f32 	%f173, [%rd134+12];
	sub.f32 	%f174, %f172, %f173;
	fma.rn.f32 	%f175, %f174, %f174, %f171;
	ld.global.f32 	%f176, [%rd132+16];
	ld.global.f32 	%f177, [%rd134+16];
	sub.f32 	%f178, %f176, %f177;
	fma.rn.f32 	%f179, %f178, %f178, %f175;
	ld.global.f32 	%f180, [%rd132+20];
	ld.global.f32 	%f181, [%rd134+20];
	sub.f32 	%f182, %f180, %f181;
	fma.rn.f32 	%f183, %f182, %f182, %f179;
	ld.global.f32 	%f184, [%rd132+24];
	ld.global.f32 	%f185, [%rd134+24];
	sub.f32 	%f186, %f184, %f185;
	fma.rn.f32 	%f187, %f186, %f186, %f183;
	ld.global.f32 	%f188, [%rd132+28];
	ld.global.f32 	%f189, [%rd134+28];
	sub.f32 	%f190, %f188, %f189;
	fma.rn.f32 	%f365, %f190, %f190, %f187;
	add.s32 	%r442, %r442, 8;
	setp.ne.s32 	%p83, %r442, %r37;
	mov.u32 	%r444, %r37;
	@%p83 bra 	$L__BB0_54;
$L__BB0_55:
	setp.eq.s32 	%p84, %r33, 0;
	@%p84 bra 	$L__BB0_63;
	setp.lt.u32 	%p85, %r34, 3;
	@%p85 bra 	$L__BB0_58;
	add.s32 	%r354, %r444, %r66;
	mul.wide.u32 	%rd135, %r354, 4;
	add.s64 	%rd136, %rd1, %rd135;
	ld.global.f32 	%f192, [%rd136];
	add.s32 	%r355, %r444, %r80;
	mul.wide.u32 	%rd137, %r355, 4;
	add.s64 	%rd138, %rd3, %rd137;
	ld.global.f32 	%f193, [%rd138];
	sub.f32 	%f194, %f192, %f193;
	fma.rn.f32 	%f195, %f194, %f194, %f365;
	cvt.u64.u32 	%rd139, %r66;
	cvt.u64.u32 	%rd140, %r444;
	add.s64 	%rd141, %rd140, %rd139;
	shl.b64 	%rd142, %rd141, 2;
	add.s64 	%rd143, %rd1, %rd142;
	ld.global.f32 	%f196, [%rd143+4];
	cvt.u64.u32 	%rd144, %r80;
	add.s64 	%rd145, %rd140, %rd144;
	shl.b64 	%rd146, %rd145, 2;
	add.s64 	%rd147, %rd3, %rd146;
	ld.global.f32 	%f197, [%rd147+4];
	sub.f32 	%f198, %f196, %f197;
	fma.rn.f32 	%f199, %f198, %f198, %f195;
	ld.global.f32 	%f200, [%rd143+8];
	ld.global.f32 	%f201, [%rd147+8];
	sub.f32 	%f202, %f200, %f201;
	fma.rn.f32 	%f203, %f202, %f202, %f199;
	ld.global.f32 	%f204, [%rd143+12];
	ld.global.f32 	%f205, [%rd147+12];
	sub.f32 	%f206, %f204, %f205;
	fma.rn.f32 	%f365, %f206, %f206, %f203;
	add.s32 	%r444, %r444, 4;
$L__BB0_58:
	setp.eq.s32 	%p86, %r35, 0;
	@%p86 bra 	$L__BB0_63;
	setp.eq.s32 	%p87, %r36, 0;
	@%p87 bra 	$L__BB0_61;
	add.s32 	%r356, %r444, %r66;
	mul.wide.u32 	%rd148, %r356, 4;
	add.s64 	%rd149, %rd1, %rd148;
	ld.global.f32 	%f208, [%rd149];
	add.s32 	%r357, %r444, %r80;
	mul.wide.u32 	%rd150, %r357, 4;
	add.s64 	%rd151, %rd3, %rd150;
	ld.global.f32 	%f209, [%rd151];
	sub.f32 	%f210, %f208, %f209;
	fma.rn.f32 	%f211, %f210, %f210, %f365;
	cvt.u64.u32 	%rd152, %r66;
	cvt.u64.u32 	%rd153, %r444;
	add.s64 	%rd154, %rd153, %rd152;
	shl.b64 	%rd155, %rd154, 2;
	add.s64 	%rd156, %rd1, %rd155;
	ld.global.f32 	%f212, [%rd156+4];
	cvt.u64.u32 	%rd157, %r80;
	add.s64 	%rd158, %rd153, %rd157;
	shl.b64 	%rd159, %rd158, 2;
	add.s64 	%rd160, %rd3, %rd159;
	ld.global.f32 	%f213, [%rd160+4];
	sub.f32 	%f214, %f212, %f213;
	fma.rn.f32 	%f365, %f214, %f214, %f211;
	add.s32 	%r444, %r444, 2;
$L__BB0_61:
	setp.eq.s32 	%p88, %r38, 0;
	@%p88 bra 	$L__BB0_63;
	add.s32 	%r358, %r444, %r66;
	mul.wide.u32 	%rd161, %r358, 4;
	add.s64 	%rd162, %rd1, %rd161;
	ld.global.f32 	%f215, [%rd162];
	add.s32 	%r359, %r444, %r80;
	mul.wide.u32 	%rd163, %r359, 4;
	add.s64 	%rd164, %rd3, %rd163;
	ld.global.f32 	%f216, [%rd164];
	sub.f32 	%f217, %f215, %f216;
	fma.rn.f32 	%f365, %f217, %f217, %f365;
$L__BB0_63:
	setp.lt.f32 	%p89, %f365, %f357;
	selp.f32 	%f357, %f365, %f357, %p89;
	selp.b32 	%r440, %r441, %r440, %p89;
	add.s32 	%r441, %r441, 1;
	setp.ne.s32 	%p90, %r441, %r2;
	@%p90 bra 	$L__BB0_52;
	mul.wide.u32 	%rd165, %r433, 4;
	add.s64 	%rd9, %rd2, %rd165;
	ld.global.u32 	%r360, [%rd9];
	setp.eq.s32 	%p91, %r360, %r440;
	@%p91 bra 	$L__BB0_66;
	st.global.u32 	[%rd9], %r440;
	add.s32 	%r434, %r434, 1;
$L__BB0_66:
	setp.lt.u32 	%p92, %r31, 15;
	mul.wide.u32 	%rd166, %r440, 4;
	add.s64 	%rd167, %rd33, %rd166;
	ld.u32 	%r362, [%rd167];
	add.s32 	%r363, %r362, 1;
	st.u32 	[%rd167], %r363;
	mul.lo.s32 	%r69, %r440, %r3;
	mov.b32 	%r438, 0;
	@%p92 bra 	$L__BB0_69;
	mov.b32 	%r436, 0;
$L__BB0_68:
	.pragma "nounroll";
	add.s32 	%r365, %r436, %r66;
	mul.wide.u32 	%rd168, %r365, 4;
	add.s64 	%rd169, %rd1, %rd168;
	ld.global.f32 	%f218, [%rd169];
	add.s32 	%r366, %r436, %r69;
	mul.wide.u32 	%rd170, %r366, 4;
	add.s64 	%rd171, %rd32, %rd170;
	ld.f32 	%f219, [%rd171];
	add.f32 	%f220, %f218, %f219;
	st.f32 	[%rd171], %f220;
	ld.global.f32 	%f221, [%rd169+4];
	ld.f32 	%f222, [%rd171+4];
	add.f32 	%f223, %f221, %f222;
	st.f32 	[%rd171+4], %f223;
	ld.global.f32 	%f224, [%rd169+8];
	ld.f32 	%f225, [%rd171+8];
	add.f32 	%f226, %f224, %f225;
	st.f32 	[%rd171+8], %f226;
	ld.global.f32 	%f227, [%rd169+12];
	ld.f32 	%f228, [%rd171+12];
	add.f32 	%f229, %f227, %f228;
	st.f32 	[%rd171+12], %f229;
	ld.global.f32 	%f230, [%rd169+16];
	ld.f32 	%f231, [%rd171+16];
	add.f32 	%f232, %f230, %f231;
	st.f32 	[%rd171+16], %f232;
	ld.global.f32 	%f233, [%rd169+20];
	ld.f32 	%f234, [%rd171+20];
	add.f32 	%f235, %f233, %f234;
	st.f32 	[%rd171+20], %f235;
	ld.global.f32 	%f236, [%rd169+24];
	ld.f32 	%f237, [%rd171+24];
	add.f32 	%f238, %f236, %f237;
	st.f32 	[%rd171+24], %f238;
	ld.global.f32 	%f239, [%rd169+28];
	ld.f32 	%f240, [%rd171+28];
	add.f32 	%f241, %f239, %f240;
	st.f32 	[%rd171+28], %f241;
	ld.global.f32 	%f242, [%rd169+32];
	ld.f32 	%f243, [%rd171+32];
	add.f32 	%f244, %f242, %f243;
	st.f32 	[%rd171+32], %f244;
	ld.global.f32 	%f245, [%rd169+36];
	ld.f32 	%f246, [%rd171+36];
	add.f32 	%f247, %f245, %f246;
	st.f32 	[%rd171+36], %f247;
	ld.global.f32 	%f248, [%rd169+40];
	ld.f32 	%f249, [%rd171+40];
	add.f32 	%f250, %f248, %f249;
	st.f32 	[%rd171+40], %f250;
	ld.global.f32 	%f251, [%rd169+44];
	ld.f32 	%f252, [%rd171+44];
	add.f32 	%f253, %f251, %f252;
	st.f32 	[%rd171+44], %f253;
	ld.global.f32 	%f254, [%rd169+48];
	ld.f32 	%f255, [%rd171+48];
	add.f32 	%f256, %f254, %f255;
	st.f32 	[%rd171+48], %f256;
	ld.global.f32 	%f257, [%rd169+52];
	ld.f32 	%f258, [%rd171+52];
	add.f32 	%f259, %f257, %f258;
	st.f32 	[%rd171+52], %f259;
	ld.global.f32 	%f260, [%rd169+56];
	ld.f32 	%f261, [%rd171+56];
	add.f32 	%f262, %f260, %f261;
	st.f32 	[%rd171+56], %f262;
	ld.global.f32 	%f263, [%rd169+60];
	ld.f32 	%f264, [%rd171+60];
	add.f32 	%f265, %f263, %f264;
	st.f32 	[%rd171+60], %f265;
	add.s32 	%r436, %r436, 16;
	setp.eq.s32 	%p93, %r436, %r39;
	mov.u32 	%r438, %r39;
	@%p93 bra 	$L__BB0_69;
	bra.uni 	$L__BB0_68;
$L__BB0_69:
	setp.eq.s32 	%p94, %r32, 0;
	@%p94 bra 	$L__BB0_79;
	add.s32 	%r367, %r32, -1;
	setp.lt.u32 	%p95, %r367, 7;
	@%p95 bra 	$L__BB0_72;
	add.s32 	%r368, %r438, %r66;
	mul.wide.u32 	%rd172, %r368, 4;
	add.s64 	%rd173, %rd1, %rd172;
	ld.global.f32 	%f266, [%rd173];
	add.s32 	%r369, %r438, %r69;
	mul.wide.u32 	%rd174, %r369, 4;
	add.s64 	%rd175, %rd32, %rd174;
	ld.f32 	%f267, [%rd175];
	add.f32 	%f268, %f266, %f267;
	st.f32 	[%rd175], %f268;
	cvt.u64.u32 	%rd176, %r66;
	cvt.u64.u32 	%rd177, %r438;
	add.s64 	%rd178, %rd177, %rd176;
	shl.b64 	%rd179, %rd178, 2;
	add.s64 	%rd180, %rd1, %rd179;
	ld.global.f32 	%f269, [%rd180+4];
	cvt.u64.u32 	%rd181, %r69;
	add.s64 	%rd182, %rd177, %rd181;
	shl.b64 	%rd183, %rd182, 2;
	add.s64 	%rd184, %rd32, %rd183;
	ld.f32 	%f270, [%rd184+4];
	add.f32 	%f271, %f269, %f270;
	st.f32 	[%rd184+4], %f271;
	ld.global.f32 	%f272, [%rd180+8];
	ld.f32 	%f273, [%rd184+8];
	add.f32 	%f274, %f272, %f273;
	st.f32 	[%rd184+8], %f274;
	ld.global.f32 	%f275, [%rd180+12];
	ld.f32 	%f276, [%rd184+12];
	add.f32 	%f277, %f275, %f276;
	st.f32 	[%rd184+12], %f277;
	ld.global.f32 	%f278, [%rd180+16];
	ld.f32 	%f279, [%rd184+16];
	add.f32 	%f280, %f278, %f279;
	st.f32 	[%rd184+16], %f280;
	ld.global.f32 	%f281, [%rd180+20];
	ld.f32 	%f282, [%rd184+20];
	add.f32 	%f283, %f281, %f282;
	st.f32 	[%rd184+20], %f283;
	ld.global.f32 	%f284, [%rd180+24];
	ld.f32 	%f285, [%rd184+24];
	add.f32 	%f286, %f284, %f285;
	st.f32 	[%rd184+24], %f286;
	ld.global.f32 	%f287, [%rd180+28];
	ld.f32 	%f288, [%rd184+28];
	add.f32 	%f289, %f287, %f288;
	st.f32 	[%rd184+28], %f289;
	add.s32 	%r438, %r438, 8;
$L__BB0_72:
	@%p84 bra 	$L__BB0_79;
	setp.lt.u32 	%p97, %r34, 3;
	@%p97 bra 	$L__BB0_75;
	add.s32 	%r370, %r438, %r66;
	mul.wide.u32 	%rd185, %r370, 4;
	add.s64 	%rd186, %rd1, %rd185;
	ld.global.f32 	%f290, [%rd186];
	add.s32 	%r371, %r438, %r69;
	mul.wide.u32 	%rd187, %r371, 4;
	add.s64 	%rd188, %rd32, %rd187;
	ld.f32 	%f291, [%rd188];
	add.f32 	%f292, %f290, %f291;
	st.f32 	[%rd188], %f292;
	cvt.u64.u32 	%rd189, %r66;
	cvt.u64.u32 	%rd190, %r438;
	add.s64 	%rd191, %rd190, %rd189;
	shl.b64 	%rd192, %rd191, 2;
	add.s64 	%rd193, %rd1, %rd192;
	ld.global.f32 	%f293, [%rd193+4];
	cvt.u64.u32 	%rd194, %r69;
	add.s64 	%rd195, %rd190, %rd194;
	shl.b64 	%rd196, %rd195, 2;
	add.s64 	%rd197, %rd32, %rd196;
	ld.f32 	%f294, [%rd197+4];
	add.f32 	%f295, %f293, %f294;
	st.f32 	[%rd197+4], %f295;
	ld.global.f32 	%f296, [%rd193+8];
	ld.f32 	%f297, [%rd197+8];
	add.f32 	%f298, %f296, %f297;
	st.f32 	[%rd197+8], %f298;
	ld.global.f32 	%f299, [%rd193+12];
	ld.f32 	%f300, [%rd197+12];
	add.f32 	%f301, %f299, %f300;
	st.f32 	[%rd197+12], %f301;
	add.s32 	%r438, %r438, 4;
$L__BB0_75:
	setp.eq.s32 	%p98, %r35, 0;
	@%p98 bra 	$L__BB0_79;
	setp.eq.s32 	%p99, %r35, 1;
	add.s32 	%r372, %r438, %r66;
	mul.wide.u32 	%rd198, %r372, 4;
	add.s64 	%rd199, %rd1, %rd198;
	ld.global.f32 	%f302, [%rd199];
	add.s32 	%r373, %r438, %r69;
	mul.wide.u32 	%rd200, %r373, 4;
	add.s64 	%rd201, %rd32, %rd200;
	ld.f32 	%f303, [%rd201];
	add.f32 	%f304, %f302, %f303;
	st.f32 	[%rd201], %f304;
	@%p99 bra 	$L__BB0_79;
	setp.eq.s32 	%p100, %r35, 2;
	cvt.u64.u32 	%rd202, %r66;
	cvt.u64.u32 	%rd203, %r438;
	add.s64 	%rd204, %rd203, %rd202;
	shl.b64 	%rd205, %rd204, 2;
	add.s64 	%rd7, %rd1, %rd205;
	ld.global.f32 	%f305, [%rd7+4];
	cvt.u64.u32 	%rd206, %r69;
	add.s64 	%rd207, %rd203, %rd206;
	shl.b64 	%rd208, %rd207, 2;
	add.s64 	%rd8, %rd32, %rd208;
	ld.f32 	%f306, [%rd8+4];
	add.f32 	%f307, %f305, %f306;
	st.f32 	[%rd8+4], %f307;
	@%p100 bra 	$L__BB0_79;
	ld.global.f32 	%f308, [%rd7+8];
	ld.f32 	%f309, [%rd8+8];
	add.f32 	%f310, %f308, %f309;
	st.f32 	[%rd8+8], %f310;
$L__BB0_79:
	add.s32 	%r433, %r433, 1;
	setp.eq.s32 	%p101, %r433, %r1;
	@%p101 bra 	$L__BB0_46;
	bra.uni 	$L__BB0_51;
$L__BB0_80:
	add.s32 	%r375, %r2, -1;
	setp.lt.u32 	%p103, %r375, 7;
	mov.b32 	%r422, 0;
	@%p103 bra 	$L__BB0_33;
	mov.b32 	%r420, 0;
$L__BB0_82:
	.pragma "nounroll";
	mul.wide.u32 	%rd209, %r420, 4;
	add.s64 	%rd210, %rd33, %rd209;
	mov.b32 	%r377, 0;
	st.u32 	[%rd210], %r377;
	st.u32 	[%rd210+4], %r377;
	st.u32 	[%rd210+8], %r377;
	st.u32 	[%rd210+12], %r377;
	st.u32 	[%rd210+16], %r377;
	st.u32 	[%rd210+20], %r377;
	st.u32 	[%rd210+24], %r377;
	st.u32 	[%rd210+28], %r377;
	add.s32 	%r420, %r420, 8;
	and.b32  	%r422, %r2, 2147483640;
	setp.eq.s32 	%p104, %r420, %r422;
	@%p104 bra 	$L__BB0_33;
	bra.uni 	$L__BB0_82;
$L__BB0_83:
	.pragma "nounroll";
	add.s32 	%r387, %r447, %r91;
	mul.wide.u32 	%rd218, %r387, 4;
	add.s64 	%rd219, %rd32, %rd218;
	ld.f32 	%f311, [%rd219];
	ld.u32 	%r388, [%rd10];
	cvt.rn.f32.s32 	%f312, %r388;
	div.rn.f32 	%f313, %f311, %f312;
	add.s64 	%rd220, %rd3, %rd218;
	st.global.f32 	[%rd220], %f313;
	mov.b32 	%r389, 0;
	st.u32 	[%rd219], %r389;
	ld.f32 	%f314, [%rd219+4];
	ld.u32 	%r390, [%rd10];
	cvt.rn.f32.s32 	%f315, %r390;
	div.rn.f32 	%f316, %f314, %f315;
	st.global.f32 	[%rd220+4], %f316;
	st.u32 	[%rd219+4], %r389;
	ld.f32 	%f317, [%rd219+8];
	ld.u32 	%r391, [%rd10];
	cvt.rn.f32.s32 	%f318, %r391;
	div.rn.f32 	%f319, %f317, %f318;
	st.global.f32 	[%rd220+8], %f319;
	st.u32 	[%rd219+8], %r389;
	ld.f32 	%f320, [%rd219+12];
	ld.u32 	%r392, [%rd10];
	cvt.rn.f32.s32 	%f321, %r392;
	div.rn.f32 	%f322, %f320, %f321;
	st.global.f32 	[%rd220+12], %f322;
	st.u32 	[%rd219+12], %r389;
	ld.f32 	%f323, [%rd219+16];
	ld.u32 	%r393, [%rd10];
	cvt.rn.f32.s32 	%f324, %r393;
	div.rn.f32 	%f325, %f323, %f324;
	st.global.f32 	[%rd220+16], %f325;
	st.u32 	[%rd219+16], %r389;
	ld.f32 	%f326, [%rd219+20];
	ld.u32 	%r394, [%rd10];
	cvt.rn.f32.s32 	%f327, %r394;
	div.rn.f32 	%f328, %f326, %f327;
	st.global.f32 	[%rd220+20], %f328;
	st.u32 	[%rd219+20], %r389;
	ld.f32 	%f329, [%rd219+24];
	ld.u32 	%r395, [%rd10];
	cvt.rn.f32.s32 	%f330, %r395;
	div.rn.f32 	%f331, %f329, %f330;
	st.global.f32 	[%rd220+24], %f331;
	st.u32 	[%rd219+24], %r389;
	ld.f32 	%f332, [%rd219+28];
	ld.u32 	%r396, [%rd10];
	cvt.rn.f32.s32 	%f333, %r396;
	div.rn.f32 	%f334, %f332, %f333;
	st.global.f32 	[%rd220+28], %f334;
	st.u32 	[%rd219+28], %r389;
	add.s32 	%r447, %r447, 8;
	setp.eq.s32 	%p112, %r447, %r37;
	mov.u32 	%r449, %r37;
	@%p112 bra 	$L__BB0_84;
	bra.uni 	$L__BB0_83;
$L__BB0_84:
	setp.eq.s32 	%p113, %r33, 0;
	@%p113 bra 	$L__BB0_92;
	setp.lt.u32 	%p114, %r34, 3;
	@%p114 bra 	$L__BB0_87;
	add.s32 	%r397, %r449, %r91;
	mul.wide.u32 	%rd221, %r397, 4;
	add.s64 	%rd222, %rd32, %rd221;
	ld.f32 	%f335, [%rd222];
	ld.u32 	%r398, [%rd10];
	cvt.rn.f32.s32 	%f336, %r398;
	div.rn.f32 	%f337, %f335, %f336;
	add.s64 	%rd223, %rd3, %rd221;
	st.global.f32 	[%rd223], %f337;
	mov.b32 	%r399, 0;
	st.u32 	[%rd222], %r399;
	cvt.u64.u32 	%rd224, %r91;
	cvt.u64.u32 	%rd225, %r449;
	add.s64 	%rd226, %rd225, %rd224;
	shl.b64 	%rd227, %rd226, 2;
	add.s64 	%rd228, %rd32, %rd227;
	ld.f32 	%f338, [%rd228+4];
	ld.u32 	%r400, [%rd10];
	cvt.rn.f32.s32 	%f339, %r400;
	div.rn.f32 	%f340, %f338, %f339;
	add.s64 	%rd229, %rd3, %rd227;
	st.global.f32 	[%rd229+4], %f340;
	st.u32 	[%rd228+4], %r399;
	ld.f32 	%f341, [%rd228+8];
	ld.u32 	%r401, [%rd10];
	cvt.rn.f32.s32 	%f342, %r401;
	div.rn.f32 	%f343, %f341, %f342;
	st.global.f32 	[%rd229+8], %f343;
	st.u32 	[%rd228+8], %r399;
	ld.f32 	%f344, [%rd228+12];
	ld.u32 	%r402, [%rd10];
	cvt.rn.f32.s32 	%f345, %r402;
	div.rn.f32 	%f346, %f344, %f345;
	st.global.f32 	[%rd229+12], %f346;
	st.u32 	[%rd228+12], %r399;
	add.s32 	%r449, %r449, 4;
$L__BB0_87:
	setp.eq.s32 	%p115, %r35, 0;
	@%p115 bra 	$L__BB0_92;
	setp.eq.s32 	%p116, %r36, 0;
	@%p116 bra 	$L__BB0_90;
	add.s32 	%r403, %r449, %r91;
	mul.wide.u32 	%rd230, %r403, 4;
	add.s64 	%rd231, %rd32, %rd230;
	ld.f32 	%f347, [%rd231];
	ld.u32 	%r404, [%rd10];
	cvt.rn.f32.s32 	%f348, %r404;
	div.rn.f32 	%f349, %f347, %f348;
	add.s64 	%rd232, %rd3, %rd230;
	st.global.f32 	[%rd232], %f349;
	mov.b32 	%r405, 0;
	st.u32 	[%rd231], %r405;
	cvt.u64.u32 	%rd233, %r91;
	cvt.u64.u32 	%rd234, %r449;
	add.s64 	%rd235, %rd234, %rd233;
	shl.b64 	%rd236, %rd235, 2;
	add.s64 	%rd237, %rd32, %rd236;
	ld.f32 	%f350, [%rd237+4];
	ld.u32 	%r406, [%rd10];
	cvt.rn.f32.s32 	%f351, %r406;
	div.rn.f32 	%f352, %f350, %f351;
	add.s64 	%rd238, %rd3, %rd236;
	st.global.f32 	[%rd238+4], %f352;
	st.u32 	[%rd237+4], %r405;
	add.s32 	%r449, %r449, 2;
$L__BB0_90:
	setp.eq.s32 	%p117, %r38, 0;
	@%p117 bra 	$L__BB0_92;
	add.s32 	%r407, %r449, %r91;
	mul.wide.u32 	%rd239, %r407, 4;
	add.s64 	%rd240, %rd32, %rd239;
	ld.f32 	%f353, [%rd240];
	ld.u32 	%r408, [%rd10];
	cvt.rn.f32.s32 	%f354, %r408;
	div.rn.f32 	%f355, %f353, %f354;
	add.s64 	%rd241, %rd3, %rd239;
	st.global.f32 	[%rd241], %f355;
	mov.b32 	%r409, 0;
	st.u32 	[%rd240], %r409;
$L__BB0_92:
	mov.b32 	%r410, 0;
	st.u32 	[%rd10], %r410;
	add.s32 	%r446, %r446, 1;
	setp.eq.s32 	%p118, %r446, %r2;
	@%p118 bra 	$L__BB0_41;
	bra.uni 	$L__BB0_48;
$L__BB0_93:
	setp.lt.s32 	%p39, %r3, 1;
	@%p39 bra 	$L__BB0_113;
	add.s32 	%r100, %r3, -1;
	and.b32  	%r101, %r3, 15;
	add.s32 	%r102, %r101, -1;
	and.b32  	%r103, %r3, 7;
	add.s32 	%r104, %r103, -1;
	and.b32  	%r105, %r3, 3;
	and.b32  	%r106, %r3, 2147483632;
$L__BB0_95:
	mov.b32 	%r451, 0;
	mov.u32 	%r453, %r451;
$L__BB0_96:
	mul.wide.u32 	%rd99, %r451, 4;
	add.s64 	%rd11, %rd2, %rd99;
	ld.global.u32 	%r328, [%rd11];
	setp.eq.s32 	%p63, %r328, 0;
	@%p63 bra 	$L__BB0_98;
	mov.b32 	%r329, 0;
	st.global.u32 	[%rd11], %r329;
	add.s32 	%r453, %r453, 1;
$L__BB0_98:
	setp.lt.u32 	%p64, %r100, 15;
	ld.u32 	%r331, [%rd33];
	add.s32 	%r332, %r331, 1;
	st.u32 	[%rd33], %r332;
	mul.lo.s32 	%r111, %r451, %r3;
	mov.b32 	%r456, 0;
	@%p64 bra 	$L__BB0_101;
	mov.b32 	%r454, 0;
$L__BB0_100:
	.pragma "nounroll";
	add.s32 	%r334, %r454, %r111;
	mul.wide.u32 	%rd100, %r334, 4;
	add.s64 	%rd101, %rd1, %rd100;
	ld.global.f32 	%f62, [%rd101];
	mul.wide.u32 	%rd102, %r454, 4;
	add.s64 	%rd103, %rd32, %rd102;
	ld.f32 	%f63, [%rd103];
	add.f32 	%f64, %f62, %f63;
	st.f32 	[%rd103], %f64;
	ld.global.f32 	%f65, [%rd101+4];
	ld.f32 	%f66, [%rd103+4];
	add.f32 	%f67, %f65, %f66;
	st.f32 	[%rd103+4], %f67;
	ld.global.f32 	%f68, [%rd101+8];
	ld.f32 	%f69, [%rd103+8];
	add.f32 	%f70, %f68, %f69;
	st.f32 	[%rd103+8], %f70;
	ld.global.f32 	%f71, [%rd101+12];
	ld.f32 	%f72, [%rd103+12];
	add.f32 	%f73, %f71, %f72;
	st.f32 	[%rd103+12], %f73;
	ld.global.f32 	%f74, [%rd101+16];
	ld.f32 	%f75, [%rd103+16];
	add.f32 	%f76, %f74, %f75;
	st.f32 	[%rd103+16], %f76;
	ld.global.f32 	%f77, [%rd101+20];
	ld.f32 	%f78, [%rd103+20];
	add.f32 	%f79, %f77, %f78;
	st.f32 	[%rd103+20], %f79;
	ld.global.f32 	%f80, [%rd101+24];
	ld.f32 	%f81, [%rd103+24];
	add.f32 	%f82, %f80, %f81;
	st.f32 	[%rd103+24], %f82;
	ld.global.f32 	%f83, [%rd101+28];
	ld.f32 	%f84, [%rd103+28];
	add.f32 	%f85, %f83, %f84;
	st.f32 	[%rd103+28], %f85;
	ld.global.f32 	%f86, [%rd101+32];
	ld.f32 	%f87, [%rd103+32];
	add.f32 	%f88, %f86, %f87;
	st.f32 	[%rd103+32], %f88;
	ld.global.f32 	%f89, [%rd101+36];
	ld.f32 	%f90, [%rd103+36];
	add.f32 	%f91, %f89, %f90;
	st.f32 	[%rd103+36], %f91;
	ld.global.f32 	%f92, [%rd101+40];
	ld.f32 	%f93, [%rd103+40];
	add.f32 	%f94, %f92, %f93;
	st.f32 	[%rd103+40], %f94;
	ld.global.f32 	%f95, [%rd101+44];
	ld.f32 	%f96, [%rd103+44];
	add.f32 	%f97, %f95, %f96;
	st.f32 	[%rd103+44], %f97;
	ld.global.f32 	%f98, [%rd101+48];
	ld.f32 	%f99, [%rd103+48];
	add.f32 	%f100, %f98, %f99;
	st.f32 	[%rd103+48], %f100;
	ld.global.f32 	%f101, [%rd101+52];
	ld.f32 	%f102, [%rd103+52];
	add.f32 	%f103, %f101, %f102;
	st.f32 	[%rd103+52], %f103;
	ld.global.f32 	%f104, [%rd101+56];
	ld.f32 	%f105, [%rd103+56];
	add.f32 	%f106, %f104, %f105;
	st.f32 	[%rd103+56], %f106;
	ld.global.f32 	%f107, [%rd101+60];
	ld.f32 	%f108, [%rd103+60];
	add.f32 	%f109, %f107, %f108;
	st.f32 	[%rd103+60], %f109;
	add.s32 	%r454, %r454, 16;
	setp.ne.s32 	%p65, %r454, %r106;
	mov.u32 	%r456, %r106;
	@%p65 bra 	$L__BB0_100;
$L__BB0_101:
	setp.eq.s32 	%p66, %r101, 0;
	@%p66 bra 	$L__BB0_111;
	setp.lt.u32 	%p67, %r102, 7;
	@%p67 bra 	$L__BB0_104;
	add.s32 	%r335, %r456, %r111;
	mul.wide.u32 	%rd104, %r335, 4;
	add.s64 	%rd105, %rd1, %rd104;
	ld.global.f32 	%f110, [%rd105];
	cvt.u64.u32 	%rd106, %r456;
	mul.wide.u32 	%rd107, %r456, 4;
	add.s64 	%rd108, %rd32, %rd107;
	ld.f32 	%f111, [%rd108];
	add.f32 	%f112, %f110, %f111;
	st.f32 	[%rd108], %f112;
	cvt.u64.u32 	%rd109, %r111;
	add.s64 	%rd110, %rd106, %rd109;
	shl.b64 	%rd111, %rd110, 2;
	add.s64 	%rd112, %rd1, %rd111;
	ld.global.f32 	%f113, [%rd112+4];
	ld.f32 	%f114, [%rd108+4];
	add.f32 	%f115, %f113, %f114;
	st.f32 	[%rd108+4], %f115;
	ld.global.f32 	%f116, [%rd112+8];
	ld.f32 	%f117, [%rd108+8];
	add.f32 	%f118, %f116, %f117;
	st.f32 	[%rd108+8], %f118;
	ld.global.f32 	%f119, [%rd112+12];
	ld.f32 	%f120, [%rd108+12];
	add.f32 	%f121, %f119, %f120;
	st.f32 	[%rd108+12], %f121;
	ld.global.f32 	%f122, [%rd112+16];
	ld.f32 	%f123, [%rd108+16];
	add.f32 	%f124, %f122, %f123;
	st.f32 	[%rd108+16], %f124;
	ld.global.f32 	%f125, [%rd112+20];
	ld.f32 	%f126, [%rd108+20];
	add.f32 	%f127, %f125, %f126;
	st.f32 	[%rd108+20], %f127;
	ld.global.f32 	%f128, [%rd112+24];
	ld.f32 	%f129, [%rd108+24];
	add.f32 	%f130, %f128, %f129;
	st.f32 	[%rd108+24], %f130;
	ld.global.f32 	%f131, [%rd112+28];
	ld.f32 	%f132, [%rd108+28];
	add.f32 	%f133, %f131, %f132;
	st.f32 	[%rd108+28], %f133;
	add.s32 	%r456, %r456, 8;
$L__BB0_104:
	setp.eq.s32 	%p68, %r103, 0;
	@%p68 bra 	$L__BB0_111;
	setp.lt.u32 	%p69, %r104, 3;
	@%p69 bra 	$L__BB0_107;
	add.s32 	%r336, %r456, %r111;
	mul.wide.u32 	%rd113, %r336, 4;
	add.s64 	%rd114, %rd1, %rd113;
	ld.global.f32 	%f134, [%rd114];
	cvt.u64.u32 	%rd115, %r456;
	mul.wide.u32 	%rd116, %r456, 4;
	add.s64 	%rd117, %rd32, %rd116;
	ld.f32 	%f135, [%rd117];
	add.f32 	%f136, %f134, %f135;
	st.f32 	[%rd117], %f136;
	cvt.u64.u32 	%rd118, %r111;
	add.s64 	%rd119, %rd115, %rd118;
	shl.b64 	%rd120, %rd119, 2;
	add.s64 	%rd121, %rd1, %rd120;
	ld.global.f32 	%f137, [%rd121+4];
	ld.f32 	%f138, [%rd117+4];
	add.f32 	%f139, %f137, %f138;
	st.f32 	[%rd117+4], %f139;
	ld.global.f32 	%f140, [%rd121+8];
	ld.f32 	%f141, [%rd117+8];
	add.f32 	%f142, %f140, %f141;
	st.f32 	[%rd117+8], %f142;
	ld.global.f32 	%f143, [%rd121+12];
	ld.f32 	%f144, [%rd117+12];
	add.f32 	%f145, %f143, %f144;
	st.f32 	[%rd117+12], %f145;
	add.s32 	%r456, %r456, 4;
$L__BB0_107:
	setp.eq.s32 	%p70, %r105, 0;
	@%p70 bra 	$L__BB0_111;
	setp.eq.s32 	%p71, %r105, 1;
	add.s32 	%r337, %r456, %r111;
	mul.wide.u32 	%rd122, %r337, 4;
	add.s64 	%rd123, %rd1, %rd122;
	ld.global.f32 	%f146, [%rd123];
	cvt.u64.u32 	%rd12, %r456;
	mul.wide.u32 	%rd124, %r456, 4;
	add.s64 	%rd13, %rd32, %rd124;
	ld.f32 	%f147, [%rd13];
	add.f32 	%f148, %f146, %f147;
	st.f32 	[%rd13], %f148;
	@%p71 bra 	$L__BB0_111;
	setp.eq.s32 	%p72, %r105, 2;
	cvt.u64.u32 	%rd125, %r111;
	add.s64 	%rd126, %rd12, %rd125;
	shl.b64 	%rd127, %rd126, 2;
	add.s64 	%rd14, %rd1, %rd127;
	ld.global.f32 	%f149, [%rd14+4];
	ld.f32 	%f150, [%rd13+4];
	add.f32 	%f151, %f149, %f150;
	st.f32 	[%rd13+4], %f151;
	@%p72 bra 	$L__BB0_111;
	ld.global.f32 	%f152, [%rd14+8];
	ld.f32 	%f153, [%rd13+8];
	add.f32 	%f154, %f152, %f153;
	st.f32 	[%rd13+8], %f154;
$L__BB0_111:
	add.s32 	%r451, %r451, 1;
	setp.ne.s32 	%p73, %r451, %r1;
	@%p73 bra 	$L__BB0_96;
	setp.gt.s32 	%p74, %r453, 0;
	@%p74 bra 	$L__BB0_95;
	bra.uni 	$L__BB0_180;
$L__BB0_113:
	and.b32  	%r120, %r1, 7;
	add.s32 	%r121, %r120, -1;
	and.b32  	%r122, %r1, 3;
	and.b32  	%r123, %r1, 2147483640;
	and.b32  	%r124, %r1, 1;
$L__BB0_114:
	setp.lt.u32 	%p40, %r1, 8;
	mov.b32 	%r486, 0;
	mov.u32 	%r460, %r486;
	@%p40 bra 	$L__BB0_133;
	mov.b32 	%r458, 0;
	mov.u32 	%r460, %r458;
$L__BB0_116:
	.pragma "nounroll";
	mul.wide.u32 	%rd95, %r458, 4;
	add.s64 	%rd15, %rd2, %rd95;
	ld.global.u32 	%r287, [%rd15];
	setp.eq.s32 	%p41, %r287, 0;
	@%p41 bra 	$L__BB0_118;
	mov.b32 	%r288, 0;
	st.global.u32 	[%rd15], %r288;
	add.s32 	%r460, %r460, 1;
$L__BB0_118:
	ld.u32 	%r289, [%rd33];
	add.s32 	%r461, %r289, 1;
	st.u32 	[%rd33], %r461;
	ld.global.u32 	%r290, [%rd15+4];
	setp.eq.s32 	%p42, %r290, 0;
	@%p42 bra 	$L__BB0_120;
	mov.b32 	%r291, 0;
	st.global.u32 	[%rd15+4], %r291;
	add.s32 	%r460, %r460, 1;
	ld.u32 	%r461, [%rd33];
$L__BB0_120:
	add.s32 	%r463, %r461, 1;
	st.u32 	[%rd33], %r463;
	ld.global.u32 	%r292, [%rd15+8];
	setp.eq.s32 	%p43, %r292, 0;
	@%p43 bra 	$L__BB0_122;
	mov.b32 	%r293, 0;
	st.global.u32 	[%rd15+8], %r293;
	add.s32 	%r460, %r460, 1;
	ld.u32 	%r463, [%rd33];
$L__BB0_122:
	add.s32 	%r465, %r463, 1;
	st.u32 	[%rd33], %r465;
	ld.global.u32 	%r294, [%rd15+12];
	setp.eq.s32 	%p44, %r294, 0;
	@%p44 bra 	$L__BB0_124;
	mov.b32 	%r295, 0;
	st.global.u32 	[%rd15+12], %r295;
	add.s32 	%r460, %r460, 1;
	ld.u32 	%r465, [%rd33];
$L__BB0_124:
	add.s32 	%r467, %r465, 1;
	st.u32 	[%rd33], %r467;
	ld.global.u32 	%r296, [%rd15+16];
	setp.eq.s32 	%p45, %r296, 0;
	@%p45 bra 	$L__BB0_126;
	mov.b32 	%r297, 0;
	st.global.u32 	[%rd15+16], %r297;
	add.s32 	%r460, %r460, 1;
	ld.u32 	%r467, [%rd33];
$L__BB0_126:
	add.s32 	%r469, %r467, 1;
	st.u32 	[%rd33], %r469;
	ld.global.u32 	%r298, [%rd15+20];
	setp.eq.s32 	%p46, %r298, 0;
	@%p46 bra 	$L__BB0_128;
	mov.b32 	%r299, 0;
	st.global.u32 	[%rd15+20], %r299;
	add.s32 	%r460, %r460, 1;
	ld.u32 	%r469, [%rd33];
$L__BB0_128:
	add.s32 	%r471, %r469, 1;
	st.u32 	[%rd33], %r471;
	ld.global.u32 	%r300, [%rd15+24];
	setp.eq.s32 	%p47, %r300, 0;
	@%p47 bra 	$L__BB0_130;
	mov.b32 	%r301, 0;
	st.global.u32 	[%rd15+24], %r301;
	add.s32 	%r460, %r460, 1;
	ld.u32 	%r471, [%rd33];
$L__BB0_130:
	add.s32 	%r473, %r471, 1;
	st.u32 	[%rd33], %r473;
	ld.global.u32 	%r302, [%rd15+28];
	setp.eq.s32 	%p48, %r302, 0;
	@%p48 bra 	$L__BB0_132;
	mov.b32 	%r303, 0;
	st.global.u32 	[%rd15+28], %r303;
	add.s32 	%r460, %r460, 1;
	ld.u32 	%r473, [%rd33];
$L__BB0_132:
	add.s32 	%r304, %r473, 1;
	st.u32 	[%rd33], %r304;
	add.s32 	%r458, %r458, 8;
	setp.ne.s32 	%p49, %r458, %r123;
	mov.u32 	%r486, %r123;
	@%p49 bra 	$L__BB0_116;
$L__BB0_133:
	setp.eq.s32 	%p50, %r120, 0;
	@%p50 bra 	$L__BB0_155;
	setp.lt.u32 	%p51, %r121, 3;
	@%p51 bra 	$L__BB0_144;
	mul.wide.u32 	%rd96, %r486, 4;
	add.s64 	%rd16, %rd2, %rd96;
	ld.global.u32 	%r306, [%rd16];
	setp.eq.s32 	%p52, %r306, 0;
	@%p52 bra 	$L__BB0_137;
	mov.b32 	%r307, 0;
	st.global.u32 	[%rd16], %r307;
	add.s32 	%r460, %r460, 1;
$L__BB0_137:
	ld.u32 	%r308, [%rd33];
	add.s32 	%r479, %r308, 1;
	st.u32 	[%rd33], %r479;
	ld.global.u32 	%r309, [%rd16+4];
	setp.eq.s32 	%p53, %r309, 0;
	@%p53 bra 	$L__BB0_139;
	mov.b32 	%r310, 0;
	st.global.u32 	[%rd16+4], %r310;
	add.s32 	%r460, %r460, 1;
	ld.u32 	%r479, [%rd33];
$L__BB0_139:
	add.s32 	%r481, %r479, 1;
	st.u32 	[%rd33], %r481;
	ld.global.u32 	%r311, [%rd16+8];
	setp.eq.s32 	%p54, %r311, 0;
	@%p54 bra 	$L__BB0_141;
	mov.b32 	%r312, 0;
	st.global.u32 	[%rd16+8], %r312;
	add.s32 	%r460, %r460, 1;
	ld.u32 	%r481, [%rd33];
$L__BB0_141:
	add.s32 	%r483, %r481, 1;
	st.u32 	[%rd33], %r483;
	ld.global.u32 	%r313, [%rd16+12];
	setp.eq.s32 	%p55, %r313, 0;
	@%p55 bra 	$L__BB0_143;
	mov.b32 	%r314, 0;
	st.global.u32 	[%rd16+12], %r314;
	add.s32 	%r460, %r460, 1;
	ld.u32 	%r483, [%rd33];
$L__BB0_143:
	add.s32 	%r315, %r483, 1;
	st.u32 	[%rd33], %r315;
	add.s32 	%r486, %r486, 4;
$L__BB0_144:
	setp.eq.s32 	%p56, %r122, 0;
	@%p56 bra 	$L__BB0_155;
	setp.eq.s32 	%p57, %r122, 1;
	@%p57 bra 	$L__BB0_151;
	mul.wide.u32 	%rd97, %r486, 4;
	add.s64 	%rd17, %rd2, %rd97;
	ld.global.u32 	%r317, [%rd17];
	setp.eq.s32 	%p58, %r317, 0;
	@%p58 bra 	$L__BB0_148;
	mov.b32 	%r318, 0;
	st.global.u32 	[%rd17], %r318;
	add.s32 	%r460, %r460, 1;
$L__BB0_148:
	ld.u32 	%r319, [%rd33];
	add.s32 	%r489, %r319, 1;
	st.u32 	[%rd33], %r489;
	ld.global.u32 	%r320, [%rd17+4];
	setp.eq.s32 	%p59, %r320, 0;
	@%p59 bra 	$L__BB0_150;
	mov.b32 	%r321, 0;
	st.global.u32 	[%rd17+4], %r321;
	add.s32 	%r460, %r460, 1;
	ld.u32 	%r489, [%rd33];
$L__BB0_150:
	add.s32 	%r322, %r489, 1;
	st.u32 	[%rd33], %r322;
	add.s32 	%r486, %r486, 2;
$L__BB0_151:
	setp.eq.s32 	%p60, %r124, 0;
	@%p60 bra 	$L__BB0_155;
	mul.wide.u32 	%rd98, %r486, 4;
	add.s64 	%rd18, %rd2, %rd98;
	ld.global.u32 	%r323, [%rd18];
	setp.eq.s32 	%p61, %r323, 0;
	@%p61 bra 	$L__BB0_154;
	mov.b32 	%r324, 0;
	st.global.u32 	[%rd18], %r324;
	add.s32 	%r460, %r460, 1;
$L__BB0_154:
	ld.u32 	%r325, [%rd33];
	add.s32 	%r326, %r325, 1;
	st.u32 	[%rd33], %r326;
$L__BB0_155:
	setp.gt.s32 	%p62, %r460, 0;
	@%p62 bra 	$L__BB0_114;
	bra.uni 	$L__BB0_180;
$L__BB0_156:
	setp.lt.s32 	%p20, %r2, 1;
	@%p20 bra 	$L__BB0_180;
	setp.lt.s32 	%p21, %r3, 1;
	@%p21 bra 	$L__BB0_181;
	add.s32 	%r203, %r3, -1;
	and.b32  	%r204, %r3, 7;
	add.s32 	%r205, %r204, -1;
	and.b32  	%r206, %r3, 3;
	and.b32  	%r207, %r3, 2147483640;
	and.b32  	%r208, %r3, 1;
	mov.b32 	%r496, 0;
$L__BB0_159:
	setp.lt.u32 	%p30, %r203, 7;
	mul.lo.s32 	%r210, %r496, %r3;
	mul.wide.u32 	%rd70, %r496, 4;
	add.s64 	%rd19, %rd33, %rd70;
	mov.b32 	%r499, 0;
	@%p30 bra 	$L__BB0_162;
	mov.b32 	%r497, 0;
$L__BB0_161:
	.pragma "nounroll";
	add.s32 	%r260, %r497, %r210;
	mul.wide.u32 	%rd71, %r260, 4;
	add.s64 	%rd72, %rd32, %rd71;
	ld.f32 	%f17, [%rd72];
	ld.u32 	%r261, [%rd19];
	cvt.rn.f32.s32 	%f18, %r261;
	div.rn.f32 	%f19, %f17, %f18;
	add.s64 	%rd73, %rd3, %rd71;
	st.global.f32 	[%rd73], %f19;
	mov.b32 	%r262, 0;
	st.u32 	[%rd72], %r262;
	ld.f32 	%f20, [%rd72+4];
	ld.u32 	%r263, [%rd19];
	cvt.rn.f32.s32 	%f21, %r263;
	div.rn.f32 	%f22, %f20, %f21;
	st.global.f32 	[%rd73+4], %f22;
	st.u32 	[%rd72+4], %r262;
	ld.f32 	%f23, [%rd72+8];
	ld.u32 	%r264, [%rd19];
	cvt.rn.f32.s32 	%f24, %r264;
	div.rn.f32 	%f25, %f23, %f24;
	st.global.f32 	[%rd73+8], %f25;
	st.u32 	[%rd72+8], %r262;
	ld.f32 	%f26, [%rd72+12];
	ld.u32 	%r265, [%rd19];
	cvt.rn.f32.s32 	%f27, %r265;
	div.rn.f32 	%f28, %f26, %f27;
	st.global.f32 	[%rd73+12], %f28;
	st.u32 	[%rd72+12], %r262;
	ld.f32 	%f29, [%rd72+16];
	ld.u32 	%r266, [%rd19];
	cvt.rn.f32.s32 	%f30, %r266;
	div.rn.f32 	%f31, %f29, %f30;
	st.global.f32 	[%rd73+16], %f31;
	st.u32 	[%rd72+16], %r262;
	ld.f32 	%f32, [%rd72+20];
	ld.u32 	%r267, [%rd19];
	cvt.rn.f32.s32 	%f33, %r267;
	div.rn.f32 	%f34, %f32, %f33;
	st.global.f32 	[%rd73+20], %f34;
	st.u32 	[%rd72+20], %r262;
	ld.f32 	%f35, [%rd72+24];
	ld.u32 	%r268, [%rd19];
	cvt.rn.f32.s32 	%f36, %r268;
	div.rn.f32 	%f37, %f35, %f36;
	st.global.f32 	[%rd73+24], %f37;
	st.u32 	[%rd72+24], %r262;
	ld.f32 	%f38, [%rd72+28];
	ld.u32 	%r269, [%rd19];
	cvt.rn.f32.s32 	%f39, %r269;
	div.rn.f32 	%f40, %f38, %f39;
	st.global.f32 	[%rd73+28], %f40;
	st.u32 	[%rd72+28], %r262;
	add.s32 	%r497, %r497, 8;
	setp.eq.s32 	%p31, %r497, %r207;
	mov.u32 	%r499, %r207;
	@%p31 bra 	$L__BB0_162;
	bra.uni 	$L__BB0_161;
$L__BB0_162:
	setp.eq.s32 	%p32, %r204, 0;
	@%p32 bra 	$L__BB0_170;
	setp.lt.u32 	%p33, %r205, 3;
	@%p33 bra 	$L__BB0_165;
	add.s32 	%r270, %r499, %r210;
	mul.wide.u32 	%rd74, %r270, 4;
	add.s64 	%rd75, %rd32, %rd74;
	ld.f32 	%f41, [%rd75];
	ld.u32 	%r271, [%rd19];
	cvt.rn.f32.s32 	%f42, %r271;
	div.rn.f32 	%f43, %f41, %f42;
	add.s64 	%rd76, %rd3, %rd74;
	st.global.f32 	[%rd76], %f43;
	mov.b32 	%r272, 0;
	st.u32 	[%rd75], %r272;
	cvt.u64.u32 	%rd77, %r210;
	cvt.u64.u32 	%rd78, %r499;
	add.s64 	%rd79, %rd78, %rd77;
	shl.b64 	%rd80, %rd79, 2;
	add.s64 	%rd81, %rd32, %rd80;
	ld.f32 	%f44, [%rd81+4];
	ld.u32 	%r273, [%rd19];
	cvt.rn.f32.s32 	%f45, %r273;
	div.rn.f32 	%f46, %f44, %f45;
	add.s64 	%rd82, %rd3, %rd80;
	st.global.f32 	[%rd82+4], %f46;
	st.u32 	[%rd81+4], %r272;
	ld.f32 	%f47, [%rd81+8];
	ld.u32 	%r274, [%rd19];
	cvt.rn.f32.s32 	%f48, %r274;
	div.rn.f32 	%f49, %f47, %f48;
	st.global.f32 	[%rd82+8], %f49;
	st.u32 	[%rd81+8], %r272;
	ld.f32 	%f50, [%rd81+12];
	ld.u32 	%r275, [%rd19];
	cvt.rn.f32.s32 	%f51, %r275;
	div.rn.f32 	%f52, %f50, %f51;
	st.global.f32 	[%rd82+12], %f52;
	st.u32 	[%rd81+12], %r272;
	add.s32 	%r499, %r499, 4;
$L__BB0_165:
	setp.eq.s32 	%p34, %r206, 0;
	@%p34 bra 	$L__BB0_170;
	setp.eq.s32 	%p35, %r206, 1;
	@%p35 bra 	$L__BB0_168;
	add.s32 	%r276, %r499, %r210;
	mul.wide.u32 	%rd83, %r276, 4;
	add.s64 	%rd84, %rd32, %rd83;
	ld.f32 	%f53, [%rd84];
	ld.u32 	%r277, [%rd19];
	cvt.rn.f32.s32 	%f54, %r277;
	div.rn.f32 	%f55, %f53, %f54;
	add.s64 	%rd85, %rd3, %rd83;
	st.global.f32 	[%rd85], %f55;
	mov.b32 	%r278, 0;
	st.u32 	[%rd84], %r278;
	cvt.u64.u32 	%rd86, %r210;
	cvt.u64.u32 	%rd87, %r499;
	add.s64 	%rd88, %rd87, %rd86;
	shl.b64 	%rd89, %rd88, 2;
	add.s64 	%rd90, %rd32, %rd89;
	ld.f32 	%f56, [%rd90+4];
	ld.u32 	%r279, [%rd19];
	cvt.rn.f32.s32 	%f57, %r279;
	div.rn.f32 	%f58, %f56, %f57;
	add.s64 	%rd91, %rd3, %rd89;
	st.global.f32 	[%rd91+4], %f58;
	st.u32 	[%rd90+4], %r278;
	add.s32 	%r499, %r499, 2;
$L__BB0_168:
	setp.eq.s32 	%p36, %r208, 0;
	@%p36 bra 	$L__BB0_170;
	add.s32 	%r280, %r499, %r210;
	mul.wide.u32 	%rd92, %r280, 4;
	add.s64 	%rd93, %rd32, %rd92;
	ld.f32 	%f59, [%rd93];
	ld.u32 	%r281, [%rd19];
	cvt.rn.f32.s32 	%f60, %r281;
	div.rn.f32 	%f61, %f59, %f60;
	add.s64 	%rd94, %rd3, %rd92;
	st.global.f32 	[%rd94], %f61;
	mov.b32 	%r282, 0;
	st.u32 	[%rd93], %r282;
$L__BB0_170:
	mov.b32 	%r283, 0;
	st.u32 	[%rd19], %r283;
	add.s32 	%r496, %r496, 1;
	setp.eq.s32 	%p37, %r496, %r2;
	@%p37 bra 	$L__BB0_180;
	bra.uni 	$L__BB0_159;
$L__BB0_171:
	.pragma "nounroll";
	mul.wide.u32 	%rd62, %r501, 4;
	add.s64 	%rd63, %rd33, %rd62;
	mov.b32 	%r252, 0;
	st.u32 	[%rd63], %r252;
	st.u32 	[%rd63+4], %r252;
	st.u32 	[%rd63+8], %r252;
	st.u32 	[%rd63+12], %r252;
	st.u32 	[%rd63+16], %r252;
	st.u32 	[%rd63+20], %r252;
	st.u32 	[%rd63+24], %r252;
	st.u32 	[%rd63+28], %r252;
	add.s32 	%r501, %r501, 8;
	setp.ne.s32 	%p23, %r501, %r502;
	@%p23 bra 	$L__BB0_171;
$L__BB0_172:
	setp.eq.s32 	%p24, %r227, 0;
	@%p24 bra 	$L__BB0_180;
	and.b32  	%r222, %r2, 3;
	setp.lt.u32 	%p25, %r227, 4;
	@%p25 bra 	$L__BB0_175;
	mul.wide.u32 	%rd64, %r502, 4;
	add.s64 	%rd65, %rd33, %rd64;
	mov.b32 	%r253, 0;
	st.u32 	[%rd65], %r253;
	st.u32 	[%rd65+4], %r253;
	st.u32 	[%rd65+8], %r253;
	st.u32 	[%rd65+12], %r253;
	add.s32 	%r502, %r502, 4;
$L__BB0_175:
	setp.eq.s32 	%p26, %r222, 0;
	@%p26 bra 	$L__BB0_180;
	setp.eq.s32 	%p27, %r222, 1;
	@%p27 bra 	$L__BB0_178;
	mul.wide.u32 	%rd66, %r502, 4;
	add.s64 	%rd67, %rd33, %rd66;
	mov.b32 	%r254, 0;
	st.u32 	[%rd67], %r254;
	st.u32 	[%rd67+4], %r254;
	add.s32 	%r502, %r502, 2;
$L__BB0_178:
	and.b32  	%r255, %r2, 1;
	setp.eq.b32 	%p28, %r255, 1;
	not.pred 	%p29, %p28;
	@%p29 bra 	$L__BB0_180;
	mul.wide.u32 	%rd68, %r502, 4;
	add.s64 	%rd69, %rd33, %rd68;
	mov.b32 	%r256, 0;
	st.u32 	[%rd69], %r256;
$L__BB0_180:
	ret;
$L__BB0_181:
	add.s32 	%r250, %r2, -1;
	and.b32  	%r227, %r2, 7;
	setp.lt.u32 	%p22, %r250, 7;
	mov.b32 	%r502, 0;
	@%p22 bra 	$L__BB0_172;
	and.b32  	%r502, %r2, 2147483640;
	mov.b32 	%r501, 0;
	bra.uni 	$L__BB0_171;

}


// ===== COMPILED SASS (sm_100) =====

	.target	sm_100

	.elftype	@"ET_EXEC"


//--------------------- .note.nv.tkinfo           --------------------------
	.section	.note.nv.tkinfo,"",@"SHT_NOTE"
	.sectionflags	@"SHF_NOTE_NV_TKINFO"
	.tkinfo
        /*0018*/ 	.word	0x00000002
        /*0030*/ 	.string	""
        /*0030*/ 	.string	"ptxas"
        /*0030*/ 	.string	"Cuda compilation tools, release 13.0, V13.0.88"
        /*0030*/ 	.string	"Build cuda_13.0.r13.0/compiler.36424714_0"
        /*0030*/ 	.string	"-arch sm_100 -m 64 "



//--------------------- .note.nv.cuinfo           --------------------------
	.section	.note.nv.cuinfo,"",@"SHT_NOTE"
	.sectionflags	@"SHF_NOTE_NV_CUINFO"
        /*0018*/ 	.short	0x0002
        /*001a*/ 	.short	0x0064
        /*001c*/ 	.short	0x0082
	.zero		2


//--------------------- .nv.info                  --------------------------
	.section	.nv.info,"",@"SHT_CUDA_INFO"
	.align	4


	//----- nvinfo : EIATTR_REGCOUNT
	.align		4
        /*0000*/ 	.byte	0x04, 0x2f
        /*0002*/ 	.short	(.L_1 - .L_0)
	.align		4
.L_0:
        /*0004*/ 	.word	index@(_Z10kmeans_gpuPfS_PiS0_S0_S0_)
        /*0008*/ 	.word	0x0000002a


	//----- nvinfo : EIATTR_FRAME_SIZE
	.align		4
.L_1:
        /*000c*/ 	.byte	0x04, 0x11
        /*000e*/ 	.short	(.L_3 - .L_2)
	.align		4
.L_2:
        /*0010*/ 	.word	index@($__internal_0_$__cuda_sm3x_div_rn_noftz_f32_slowpath)
        /*0014*/ 	.word	0x00000000


	//----- nvinfo : EIATTR_FRAME_SIZE
	.align		4
.L_3:
        /*0018*/ 	.byte	0x04, 0x11
        /*001a*/ 	.short	(.L_5 - .L_4)
	.align		4
.L_4:
        /*001c*/ 	.word	index@(_Z10kmeans_gpuPfS_PiS0_S0_S0_)
        /*0020*/ 	.word	0x00000000


	//----- nvinfo : EIATTR_MIN_STACK_SIZE
	.align		4
.L_5:
        /*0024*/ 	.byte	0x04, 0x12
        /*0026*/ 	.short	(.L_7 - .L_6)
	.align		4
.L_6:
        /*0028*/ 	.word	index@(_Z10kmeans_gpuPfS_PiS0_S0_S0_)
        /*002c*/ 	.word	0x00000000
.L_7:


//--------------------- .nv.compat                --------------------------
	.section	.nv.compat,"",@"SHT_CUDA_COMPAT_INFO"
	.align	4
        /*0000*/ 	.byte	0x02, 0x09, 0x00, 0x00, 0x02, 0x02, 0x01, 0x00, 0x02, 0x05, 0x05, 0x00, 0x03, 0x07, 0x01, 0x01
        /*0010*/ 	.byte	0x02, 0x03, 0x00, 0x00, 0x02, 0x06, 0x01, 0x00, 0x04, 0x0b, 0x08, 0x00, 0x01, 0x00, 0x00, 0x00
        /*0020*/ 	.byte	0x00, 0x00, 0x00, 0x00


//--------------------- .nv.info._Z10kmeans_gpuPfS_PiS0_S0_S0_ --------------------------
	.section	.nv.info._Z10kmeans_gpuPfS_PiS0_S0_S0_,"",@"SHT_CUDA_INFO"
	.sectionflags	@""
	.align	4


	//----- nvinfo : EIATTR_CUDA_API_VERSION
	.align		4
        /*0000*/ 	.byte	0x04, 0x37
        /*0002*/ 	.short	(.L_9 - .L_8)
.L_8:
        /*0004*/ 	.word	0x00000082


	//----- nvinfo : EIATTR_KPARAM_INFO
	.align		4
.L_9:
        /*0008*/ 	.byte	0x04, 0x17
        /*000a*/ 	.short	(.L_11 - .L_10)
.L_10:
        /*000c*/ 	.word	0x00000000
        /*0010*/ 	.short	0x0005
        /*0012*/ 	.short	0x0028
        /*0014*/ 	.byte	0x00, 0xf5, 0x21, 0x00


	//----- nvinfo : EIATTR_KPARAM_INFO
	.align		4
.L_11:
        /*0018*/ 	.byte	0x04, 0x17
        /*001a*/ 	.short	(.L_13 - .L_12)
.L_12:
        /*001c*/ 	.word	0x00000000
        /*0020*/ 	.short	0x0004
        /*0022*/ 	.short	0x0020
        /*0024*/ 	.byte	0x00, 0xf5, 0x21, 0x00


	//----- nvinfo : EIATTR_KPARAM_INFO
	.align		4
.L_13:
        /*0028*/ 	.byte	0x04, 0x17
        /*002a*/ 	.short	(.L_15 - .L_14)
.L_14:
        /*002c*/ 	.word	0x00000000
        /*0030*/ 	.short	0x0003
        /*0032*/ 	.short	0x0018
        /*0034*/ 	.byte	0x00, 0xf5, 0x21, 0x00


	//----- nvinfo : EIATTR_KPARAM_INFO
	.align		4
.L_15:
        /*0038*/ 	.byte	0x04, 0x17
        /*003a*/ 	.short	(.L_17 - .L_16)
.L_16:
        /*003c*/ 	.word	0x00000000
        /*0040*/ 	.short	0x0002
        /*0042*/ 	.short	0x0010
        /*0044*/ 	.byte	0x00, 0xf5, 0x21, 0x00


	//----- nvinfo : EIATTR_KPARAM_INFO
	.align		4
.L_17:
        /*0048*/ 	.byte	0x04, 0x17
        /*004a*/ 	.short	(.L_19 - .L_18)
.L_18:
        /*004c*/ 	.word	0x00000000
        /*0050*/ 	.short	0x0001
        /*0052*/ 	.short	0x0008
        /*0054*/ 	.byte	0x00, 0xf5, 0x21, 0x00


	//----- nvinfo : EIATTR_KPARAM_INFO
	.align		4
.L_19:
        /*0058*/ 	.byte	0x04, 0x17
        /*005a*/ 	.short	(.L_21 - .L_20)
.L_20:
        /*005c*/ 	.word	0x00000000
        /*0060*/ 	.short	0x0000
        /*0062*/ 	.short	0x0000
        /*0064*/ 	.byte	0x00, 0xf5, 0x21, 0x00


	//----- nvinfo : EIATTR_SPARSE_MMA_MASK
	.align		4
.L_21:
        /*0068*/ 	.byte	0x03, 0x50
        /*006a*/ 	.short	0x0000


	//----- nvinfo : EIATTR_MAXREG_COUNT
	.align		4
        /*006c*/ 	.byte	0x03, 0x1b
        /*006e*/ 	.short	0x00ff


	//----- nvinfo : EIATTR_EXTERNS
	.align		4
        /*0070*/ 	.byte	0x04, 0x0f
        /*0072*/ 	.short	(.L_23 - .L_22)


	//   ....[0]....
	.align		4
.L_22:
        /*0074*/ 	.word	index@(malloc)


	//----- nvinfo : EIATTR_MERCURY_ISA_VERSION
	.align		4
.L_23:
        /*0078*/ 	.byte	0x03, 0x5f
        /*007a*/ 	.short	0x0101


	//----- nvinfo : EIATTR_VRC_CTA_INIT_COUNT
	.align		4
        /*007c*/ 	.byte	0x02, 0x4a
	.zero		1
	.zero		1


	//----- nvinfo : EIATTR_SYSCALL_OFFSETS
	.align		4
        /*0080*/ 	.byte	0x04, 0x46
        /*0082*/ 	.short	(.L_25 - .L_24)


	//   ....[0]....
.L_24:
        /*0084*/ 	.word	0x00000110


	//   ....[1]....
        /*0088*/ 	.word	0x00000180


	//----- nvinfo : EIATTR_EXIT_INSTR_OFFSETS
	.align		4
.L_25:
        /*008c*/ 	.byte	0x04, 0x1c
        /*008e*/ 	.short	(.L_27 - .L_26)


	//   ....[0]....
.L_26:
        /*0090*/ 	.word	0x00003ca0


	//   ....[1]....
        /*0094*/ 	.word	0x000049b0


	//   ....[2]....
        /*0098*/ 	.word	0x000052b0


	//   ....[3]....
        /*009c*/ 	.word	0x000052d0


	//   ....[4]....
        /*00a0*/ 	.word	0x00005460


	//   ....[5]....
        /*00a4*/ 	.word	0x000054f0


	//   ....[6]....
        /*00a8*/ 	.word	0x00005580


	//   ....[7]....
        /*00ac*/ 	.word	0x000055b0


	//   ....[8]....
        /*00b0*/ 	.word	0x00006b20


	//----- nvinfo : EIATTR_CRS_STACK_SIZE
	.align		4
.L_27:
        /*00b4*/ 	.byte	0x04, 0x1e
        /*00b6*/ 	.short	(.L_29 - .L_28)
.L_28:
        /*00b8*/ 	.word	0x00000000


	//----- nvinfo : EIATTR_CBANK_PARAM_SIZE
	.align		4
.L_29:
        /*00bc*/ 	.byte	0x03, 0x19
        /*00be*/ 	.short	0x0030


	//----- nvinfo : EIATTR_PARAM_CBANK
	.align		4
        /*00c0*/ 	.byte	0x04, 0x0a
        /*00c2*/ 	.short	(.L_31 - .L_30)
	.align		4
.L_30:
        /*00c4*/ 	.word	index@(.nv.constant0._Z10kmeans_gpuPfS_PiS0_S0_S0_)
        /*00c8*/ 	.short	0x0380
        /*00ca*/ 	.short	0x0030


	//----- nvinfo : EIATTR_SW_WAR
	.align		4
.L_31:
        /*00cc*/ 	.byte	0x04, 0x36
        /*00ce*/ 	.short	(.L_33 - .L_32)
.L_32:
        /*00d0*/ 	.word	0x00000008
.L_33:


//--------------------- .nv.callgraph             --------------------------
	.section	.nv.callgraph,"",@"SHT_CUDA_CALLGRAPH"
	.align	4
	.sectionentsize	8
	.align		4
        /*0000*/ 	.word	0x00000000
	.align		4
        /*0004*/ 	.word	0xffffffff
	.align		4
        /*0008*/ 	.word	index@(_Z10kmeans_gpuPfS_PiS0_S0_S0_)
	.align		4
        /*000c*/ 	.word	index@(malloc)
	.align		4
        /*0010*/ 	.word	0x00000000
	.align		4
        /*0014*/ 	.word	0xfffffffe
	.align		4
        /*0018*/ 	.word	0x00000000
	.align		4
        /*001c*/ 	.word	0xfffffffd
	.align		4
        /*0020*/ 	.word	0x00000000
	.align		4
        /*0024*/ 	.word	0xfffffffc


//--------------------- .nv.constant4             --------------------------
	.section	.nv.constant4,"a",@progbits
	.align	8
	.align		8
.nv.constant4:
        /*0000*/ 	.dword	malloc


//--------------------- .text._Z10kmeans_gpuPfS_PiS0_S0_S0_ --------------------------
	.section	.text._Z10kmeans_gpuPfS_PiS0_S0_S0_,"ax",@progbits
	.align	128
        .global         _Z10kmeans_gpuPfS_PiS0_S0_S0_
        .type           _Z10kmeans_gpuPfS_PiS0_S0_S0_,@function
        .size           _Z10kmeans_gpuPfS_PiS0_S0_S0_,(.L_x_157 - _Z10kmeans_gpuPfS_PiS0_S0_S0_)
        .other          _Z10kmeans_gpuPfS_PiS0_S0_S0_,@"STO_CUDA_ENTRY STV_DEFAULT"
_Z10kmeans_gpuPfS_PiS0_S0_S0_:
.text._Z10kmeans_gpuPfS_PiS0_S0_S0_:
[----:B------:R-:W0:Y:S08]  /*0000*/  LDC R1, c[0x0][0x37c] ;  /* 0x0000df00ff017b82 */ /* 0x000e300000000800 */
[----:B------:R-:W1:Y:S01]  /*0010*/  LDC.64 R6, c[0x0][0x3a0] ;  /* 0x0000e800ff067b82 */ /* 0x000e620000000a00 */
[----:B------:R-:W1:Y:S07]  /*0020*/  LDCU.64 UR36, c[0x0][0x358] ;  /* 0x00006b00ff2477ac */ /* 0x000e6e0008000a00 */
[----:B------:R-:W2:Y:S08]  /*0030*/  LDC.64 R8, c[0x0][0x3a8] ;  /* 0x0000ea00ff087b82 */ /* 0x000eb00000000a00 */
[----:B------:R-:W3:Y:S01]  /*0040*/  LDC.64 R2, c[0x0][0x398] ;  /* 0x0000e600ff027b82 */ /* 0x000ee20000000a00 */
[----:B-1----:R-:W4:Y:S04]  /*0050*/  LDG.E R22, desc[UR36][R6.64] ;  /* 0x0000002406167981 */ /* 0x002f28000c1e1900 */
[----:B--2---:R-:W2:Y:S04]  /*0060*/  LDG.E R23, desc[UR36][R8.64] ;  /* 0x0000002408177981 */ /* 0x004ea8000c1e1900 */
[----:B---3--:R1:W5:Y:S01]  /*0070*/  LDG.E R24, desc[UR36][R2.64] ;  /* 0x0000002402187981 */ /* 0x008362000c1e1900 */
[----:B------:R-:W-:-:S04]  /*0080*/  MOV R16, 0x0 ;  /* 0x0000000000107802 */ /* 0x000fc80000000f00 */
[----:B------:R1:W3:Y:S01]  /*0090*/  LDC.64 R10, c[0x4][R16] ;  /* 0x01000000100a7b82 */ /* 0x0002e20000000a00 */
[----:B----4-:R-:W-:Y:S01]  /*00a0*/  IMAD.WIDE R18, R22, 0x4, RZ ;  /* 0x0000000416127825 */ /* 0x010fe200078e02ff */
[----:B--2---:R-:W-:-:S03]  /*00b0*/  SHF.R.S32.HI R13, RZ, 0x1f, R23 ;  /* 0x0000001fff0d7819 */ /* 0x004fc60000011417 */
[-C--:B------:R-:W-:Y:S02]  /*00c0*/  IMAD R0, R19, R23.reuse, RZ ;  /* 0x0000001713007224 */ /* 0x080fe400078e02ff */
[----:B------:R-:W-:-:S04]  /*00d0*/  IMAD.WIDE.U32 R4, R18, R23, RZ ;  /* 0x0000001712047225 */ /* 0x000fc800078e00ff */
[----:B------:R-:W-:-:S04]  /*00e0*/  IMAD R13, R18, R13, R0 ;  /* 0x0000000d120d7224 */ /* 0x000fc800078e0200 */
[----:B01-3--:R-:W-:-:S07]  /*00f0*/  IMAD.IADD R5, R5, 0x1, R13 ;  /* 0x0000000105057824 */ /* 0x00bfce00078e020d */
[----:B------:R-:W-:-:S07]  /*0100*/  LEPC R20, `(.L_x_0) ;  /* 0x000000001014794e */ /* 0x000fce0000000000 */
[----:B-----5:R-:W-:Y:S05]  /*0110*/  CALL.ABS.NOINC R10 ;  /* 0x000000000a007343 */ /* 0x020fea0003c00000 */
.L_x_0:
[----:B------:R0:W1:Y:S01]  /*0120*/  LDC.64 R2, c[0x4][R16] ;  /* 0x0100000010027b82 */ /* 0x0000620000000a00 */
[----:B------:R-:W-:Y:S01]  /*0130*/  MOV R17, R5 ;  /* 0x0000000500117202 */ /* 0x000fe20000000f00 */
[----:B------:R-:W-:Y:S02]  /*0140*/  IMAD.MOV.U32 R5, RZ, RZ, R19 ;  /* 0x000000ffff057224 */ /* 0x000fe400078e0013 */
[----:B0-----:R-:W-:Y:S02]  /*0150*/  IMAD.MOV.U32 R16, RZ, RZ, R4 ;  /* 0x000000ffff107224 */ /* 0x001fe400078e0004 */
[----:B------:R-:W-:-:S07]  /*0160*/  IMAD.MOV.U32 R4, RZ, RZ, R18 ;  /* 0x000000ffff047224 */ /* 0x000fce00078e0012 */
[----:B------:R-:W-:-:S07]  /*0170*/  LEPC R20, `(.L_x_1) ;  /* 0x000000001014794e */ /* 0x000fce0000000000 */
[----:B-1----:R-:W-:Y:S05]  /*0180*/  CALL.ABS.NOINC R2 ;  /* 0x0000000002007343 */ /* 0x002fea0003c00000 */
.L_x_1:
[----:B------:R-:W-:-:S13]  /*0190*/  ISETP.GE.AND P0, PT, R22, 0x1, PT ;  /* 0x000000011600780c */ /* 0x000fda0003f06270 */
[----:B------:R-:W-:Y:S05]  /*01a0*/  @!P0 BRA `(.L_x_2) ;  /* 0x0000000400bc8947 */ /* 0x000fea0003800000 */
[----:B------:R-:W-:-:S13]  /*01b0*/  ISETP.GE.AND P0, PT, R23, 0x1, PT ;  /* 0x000000011700780c */ /* 0x000fda0003f06270 */
[----:B------:R-:W-:Y:S05]  /*01c0*/  @!P0 BRA `(.L_x_3) ;  /* 0x00000004000c8947 */ /* 0x000fea0003800000 */
[C---:B------:R-:W-:Y:S01]  /*01d0*/  LOP3.LUT R11, R23.reuse, 0x7, RZ, 0xc0, !PT ;  /* 0x00000007170b7812 */ /* 0x040fe200078ec0ff */
[----:B------:R-:W-:Y:S01]  /*01e0*/  BSSY.RECONVERGENT B0, `(.L_x_4) ;  /* 0x0000040000007945 */ /* 0x000fe20003800200 */
[C---:B------:R-:W-:Y:S01]  /*01f0*/  IADD3 R0, PT, PT, R23.reuse, -0x1, RZ ;  /* 0xffffffff17007810 */ /* 0x040fe20007ffe0ff */
[----:B------:R-:W-:Y:S01]  /*0200*/  IMAD.MOV.U32 R8, RZ, RZ, RZ ;  /* 0x000000ffff087224 */ /* 0x000fe200078e00ff */
[----:B------:R-:W-:Y:S01]  /*0210*/  LOP3.LUT R13, R23, 0x3, RZ, 0xc0, !PT ;  /* 0x00000003170d7812 */ /* 0x000fe200078ec0ff */
[----:B------:R-:W-:Y:S01]  /*0220*/  VIADD R2, R11, 0xffffffff ;  /* 0xffffffff0b027836 */ /* 0x000fe20000000000 */
[----:B------:R-:W-:Y:S02]  /*0230*/  ISETP.GE.U32.AND P0, PT, R0, 0x7, PT ;  /* 0x000000070000780c */ /* 0x000fe40003f06070 */
[----:B------:R-:W-:Y:S02]  /*0240*/  LOP3.LUT R0, R23, 0x7ffffff8, RZ, 0xc0, !PT ;  /* 0x7ffffff817007812 */ /* 0x000fe400078ec0ff */
[----:B------:R-:W-:-:S13]  /*0250*/  ISETP.GE.U32.AND P1, PT, R2, 0x3, PT ;  /* 0x000000030200780c */ /* 0x000fda0003f26070 */
.L_x_11:
[----:B------:R-:W-:Y:S02]  /*0260*/  HFMA2 R9, -RZ, RZ, 0, 0 ;  /* 0x00000000ff097431 */ /* 0x000fe400000001ff */
[----:B------:R-:W-:Y:S01]  /*0270*/  IMAD R12, R23, R8, RZ ;  /* 0x00000008170c7224 */ /* 0x000fe200078e02ff */
[----:B------:R-:W-:Y:S06]  /*0280*/  @!P0 BRA `(.L_x_5) ;  /* 0x0000000000448947 */ /* 0x000fec0003800000 */
[----:B------:R-:W-:Y:S01]  /*0290*/  BSSY.RECONVERGENT B1, `(.L_x_6) ;  /* 0x000000f000017945 */ /* 0x000fe20003800200 */
[----:B------:R-:W-:-:S07]  /*02a0*/  IMAD.MOV.U32 R7, RZ, RZ, RZ ;  /* 0x000000ffff077224 */ /* 0x000fce00078e00ff */
.L_x_7:
[----:B0-----:R-:W-:Y:S01]  /*02b0*/  IMAD.IADD R3, R12, 0x1, R7 ;  /* 0x000000010c037824 */ /* 0x001fe200078e0207 */
[----:B------:R-:W-:-:S03]  /*02c0*/  IADD3 R7, PT, PT, R7, 0x8, RZ ;  /* 0x0000000807077810 */ /* 0x000fc60007ffe0ff */
[----:B------:R-:W-:Y:S01]  /*02d0*/  IMAD.WIDE.U32 R2, R3, 0x4, R16 ;  /* 0x0000000403027825 */ /* 0x000fe200078e0010 */
[----:B------:R-:W-:-:S04]  /*02e0*/  ISETP.NE.AND P2, PT, R7, R0, PT ;  /* 0x000000000700720c */ /* 0x000fc80003f45270 */
[----:B------:R0:W-:Y:S04]  /*02f0*/  ST.E desc[UR36][R2.64], RZ ;  /* 0x000000ff02007985 */ /* 0x0001e8000c101924 */
[----:B------:R0:W-:Y:S04]  /*0300*/  ST.E desc[UR36][R2.64+0x4], RZ ;  /* 0x000004ff02007985 */ /* 0x0001e8000c101924 */
[----:B------:R0:W-:Y:S04]  /*0310*/  ST.E desc[UR36][R2.64+0x8], RZ ;  /* 0x000008ff02007985 */ /* 0x0001e8000c101924 */
[----:B------:R0:W-:Y:S04]  /*0320*/  ST.E desc[UR36][R2.64+0xc], RZ ;  /* 0x00000cff02007985 */ /* 0x0001e8000c101924 */
[----:B------:R0:W-:Y:S04]  /*0330*/  ST.E desc[UR36][R2.64+0x10], RZ ;  /* 0x000010ff02007985 */ /* 0x0001e8000c101924 */
[----:B------:R0:W-:Y:S04]  /*0340*/  ST.E desc[UR36][R2.64+0x14], RZ ;  /* 0x000014ff02007985 */ /* 0x0001e8000c101924 */
[----:B------:R0:W-:Y:S04]  /*0350*/  ST.E desc[UR36][R2.64+0x18], RZ ;  /* 0x000018ff02007985 */ /* 0x0001e8000c101924 */
[----:B------:R0:W-:Y:S01]  /*0360*/  ST.E desc[UR36][R2.64+0x1c], RZ ;  /* 0x00001cff02007985 */ /* 0x0001e2000c101924 */
[----:B------:R-:W-:Y:S05]  /*0370*/  @P2 BRA `(.L_x_7) ;  /* 0xfffffffc00cc2947 */ /* 0x000fea000383ffff */
[----:B------:R-:W-:Y:S05]  /*0380*/  BSYNC.RECONVERGENT B1 ;  /* 0x0000000000017941 */ /* 0x000fea0003800200 */
.L_x_6:
[----:B------:R-:W-:-:S07]  /*0390*/  IMAD.MOV.U32 R9, RZ, RZ, R0 ;  /* 0x000000ffff097224 */ /* 0x000fce00078e0000 */
.L_x_5:
[----:B------:R-:W-:-:S13]  /*03a0*/  ISETP.NE.AND P2, PT, R11, RZ, PT ;  /* 0x000000ff0b00720c */ /* 0x000fda0003f45270 */
[----:B------:R-:W-:Y:S05]  /*03b0*/  @!P2 BRA `(.L_x_8) ;  /* 0x000000000074a947 */ /* 0x000fea0003800000 */
[----:B------:R-:W-:Y:S01]  /*03c0*/  ISETP.NE.AND P2, PT, R13, RZ, PT ;  /* 0x000000ff0d00720c */ /* 0x000fe20003f45270 */
[----:B------:R-:W-:-:S12]  /*03d0*/  @!P1 BRA `(.L_x_9) ;  /* 0x00000000002c9947 */ /* 0x000fd80003800000 */
[C---:B------:R-:W-:Y:S01]  /*03e0*/  IADD3 R7, P3, PT, R12.reuse, R9, RZ ;  /* 0x000000090c077210 */ /* 0x040fe20007f7e0ff */
[----:B0-----:R-:W-:Y:S02]  /*03f0*/  IMAD.IADD R3, R12, 0x1, R9 ;  /* 0x000000010c037824 */ /* 0x001fe400078e0209 */
[----:B------:R-:W-:Y:S01]  /*0400*/  VIADD R9, R9, 0x4 ;  /* 0x0000000409097836 */ /* 0x000fe20000000000 */
[----:B------:R-:W-:Y:S01]  /*0410*/  IADD3.X R10, PT, PT, RZ, RZ, RZ, P3, !PT ;  /* 0x000000ffff0a7210 */ /* 0x000fe20001ffe4ff */
[----:B------:R-:W-:Y:S01]  /*0420*/  IMAD.WIDE.U32 R2, R3, 0x4, R16 ;  /* 0x0000000403027825 */ /* 0x000fe200078e0010 */
[----:B------:R-:W-:-:S04]  /*0430*/  LEA R6, P3, R7, R16, 0x2 ;  /* 0x0000001007067211 */ /* 0x000fc800078610ff */
[----:B------:R-:W-:Y:S01]  /*0440*/  LEA.HI.X R7, R7, R17, R10, 0x2, P3 ;  /* 0x0000001107077211 */ /* 0x000fe200018f140a */
[----:B------:R1:W-:Y:S04]  /*0450*/  ST.E desc[UR36][R2.64], RZ ;  /* 0x000000ff02007985 */ /* 0x0003e8000c101924 */
[----:B------:R1:W-:Y:S04]  /*0460*/  ST.E desc[UR36][R6.64+0x4], RZ ;  /* 0x000004ff06007985 */ /* 0x0003e8000c101924 */
[----:B------:R1:W-:Y:S04]  /*0470*/  ST.E desc[UR36][R6.64+0x8], RZ ;  /* 0x000008ff06007985 */ /* 0x0003e8000c101924 */
[----:B------:R1:W-:Y:S02]  /*0480*/  ST.E desc[UR36][R6.64+0xc], RZ ;  /* 0x00000cff06007985 */ /* 0x0003e4000c101924 */
.L_x_9:
[----:B------:R-:W-:Y:S05]  /*0490*/  @!P2 BRA `(.L_x_8) ;  /* 0x00000000003ca947 */ /* 0x000fea0003800000 */
[----:B------:R-:W-:Y:S02]  /*04a0*/  ISETP.NE.AND P2, PT, R13, 0x1, PT ;  /* 0x000000010d00780c */ /* 0x000fe40003f45270 */
[----:B------:R-:W-:-:S11]  /*04b0*/  LOP3.LUT P3, RZ, R23, 0x1, RZ, 0xc0, !PT ;  /* 0x0000000117ff7812 */ /* 0x000fd6000786c0ff */
[----:B------:R-:W-:Y:S05]  /*04c0*/  @!P2 BRA `(.L_x_10) ;  /* 0x000000000024a947 */ /* 0x000fea0003800000 */
[C---:B-1----:R-:W-:Y:S01]  /*04d0*/  IADD3 R7, P2, PT, R12.reuse, R9, RZ ;  /* 0x000000090c077210 */ /* 0x042fe20007f5e0ff */
        /* <DEDUP_REMOVED lines=8> */
.L_x_10:
[----:B012---:R-:W-:-:S04]  /*0560*/  @P3 IMAD.IADD R3, R12, 0x1, R9 ;  /* 0x000000010c033824 */ /* 0x007fc800078e0209 */
[----:B------:R-:W-:-:S05]  /*0570*/  @P3 IMAD.WIDE.U32 R2, R3, 0x4, R16 ;  /* 0x0000000403023825 */ /* 0x000fca00078e0010 */
[----:B------:R2:W-:Y:S02]  /*0580*/  @P3 ST.E desc[UR36][R2.64], RZ ;  /* 0x000000ff02003985 */ /* 0x0005e4000c101924 */
.L_x_8:
[C---:B012---:R-:W-:Y:S01]  /*0590*/  IMAD.WIDE.U32 R2, R8.reuse, 0x4, R4 ;  /* 0x0000000408027825 */ /* 0x047fe200078e0004 */
[----:B------:R-:W-:-:S04]  /*05a0*/  IADD3 R8, PT, PT, R8, 0x1, RZ ;  /* 0x0000000108087810 */ /* 0x000fc80007ffe0ff */
[----:B------:R0:W-:Y:S01]  /*05b0*/  ST.E desc[UR36][R2.64], RZ ;  /* 0x000000ff02007985 */ /* 0x0001e2000c101924 */
[----:B------:R-:W-:-:S13]  /*05c0*/  ISETP.NE.AND P2, PT, R8, R22, PT ;  /* 0x000000160800720c */ /* 0x000fda0003f45270 */
[----:B0-----:R-:W-:Y:S05]  /*05d0*/  @P2 BRA `(.L_x_11) ;  /* 0xfffffffc00202947 */ /* 0x001fea000383ffff */
[----:B------:R-:W-:Y:S05]  /*05e0*/  BSYNC.RECONVERGENT B0 ;  /* 0x0000000000007941 */ /* 0x000fea0003800200 */
.L_x_4:
[----:B------:R-:W-:Y:S05]  /*05f0*/  BRA `(.L_x_2) ;  /* 0x0000000000a87947 */ /* 0x000fea0003800000 */
.L_x_3:
[C---:B------:R-:W-:Y:S01]  /*0600*/  VIADD R0, R22.reuse, 0xffffffff ;  /* 0xffffffff16007836 */ /* 0x040fe20000000000 */
[----:B------:R-:W-:Y:S01]  /*0610*/  LOP3.LUT R6, R22, 0x7, RZ, 0xc0, !PT ;  /* 0x0000000716067812 */ /* 0x000fe200078ec0ff */
[----:B------:R-:W-:-:S03]  /*0620*/  IMAD.MOV.U32 R7, RZ, RZ, RZ ;  /* 0x000000ffff077224 */ /* 0x000fc600078e00ff */
[----:B------:R-:W-:Y:S02]  /*0630*/  ISETP.GE.U32.AND P0, PT, R0, 0x7, PT ;  /* 0x000000070000780c */ /* 0x000fe40003f06070 */
[----:B------:R-:W-:-:S11]  /*0640*/  ISETP.NE.AND P1, PT, R6, RZ, PT ;  /* 0x000000ff0600720c */ /* 0x000fd60003f25270 */
[----:B------:R-:W-:Y:S05]  /*0650*/  @!P0 BRA `(.L_x_12) ;  /* 0x0000000000408947 */ /* 0x000fea0003800000 */
[----:B------:R-:W-:Y:S01]  /*0660*/  BSSY.RECONVERGENT B0, `(.L_x_12) ;  /* 0x000000f000007945 */ /* 0x000fe20003800200 */
[----:B------:R-:W-:Y:S02]  /*0670*/  LOP3.LUT R7, R22, 0x7ffffff8, RZ, 0xc0, !PT ;  /* 0x7ffffff816077812 */ /* 0x000fe400078ec0ff */
[----:B------:R-:W-:-:S07]  /*0680*/  MOV R0, RZ ;  /* 0x000000ff00007202 */ /* 0x000fce0000000f00 */
.L_x_13:
[----:B0-----:R-:W-:-:S04]  /*0690*/  IMAD.WIDE.U32 R2, R0, 0x4, R4 ;  /* 0x0000000400027825 */ /* 0x001fc800078e0004 */
[----:B------:R-:W-:Y:S01]  /*06a0*/  VIADD R0, R0, 0x8 ;  /* 0x0000000800007836 */ /* 0x000fe20000000000 */
[----:B------:R0:W-:Y:S04]  /*06b0*/  ST.E desc[UR36][R2.64], RZ ;  /* 0x000000ff02007985 */ /* 0x0001e8000c101924 */
[----:B------:R0:W-:Y:S01]  /*06c0*/  ST.E desc[UR36][R2.64+0x4], RZ ;  /* 0x000004ff02007985 */ /* 0x0001e2000c101924 */
[----:B------:R-:W-:-:S03]  /*06d0*/  ISETP.NE.AND P0, PT, R0, R7, PT ;  /* 0x000000070000720c */ /* 0x000fc60003f05270 */
        /* <DEDUP_REMOVED lines=8> */
.L_x_12:
[----:B------:R-:W-:Y:S05]  /*0760*/  @!P1 BRA `(.L_x_2) ;  /* 0x00000000004c9947 */ /* 0x000fea0003800000 */
[----:B------:R-:W-:Y:S02]  /*0770*/  ISETP.GE.U32.AND P0, PT, R6, 0x4, PT ;  /* 0x000000040600780c */ /* 0x000fe40003f06070 */
[----:B------:R-:W-:-:S04]  /*0780*/  LOP3.LUT R0, R22, 0x3, RZ, 0xc0, !PT ;  /* 0x0000000316007812 */ /* 0x000fc800078ec0ff */
[----:B------:R-:W-:-:S07]  /*0790*/  ISETP.NE.AND P1, PT, R0, RZ, PT ;  /* 0x000000ff0000720c */ /* 0x000fce0003f25270 */
[----:B0-----:R-:W-:-:S04]  /*07a0*/  @P0 IMAD.WIDE.U32 R2, R7, 0x4, R4 ;  /* 0x0000000407020825 */ /* 0x001fc800078e0004 */
[----:B------:R-:W-:Y:S01]  /*07b0*/  @P0 VIADD R7, R7, 0x4 ;  /* 0x0000000407070836 */ /* 0x000fe20000000000 */
[----:B------:R1:W-:Y:S04]  /*07c0*/  @P0 ST.E desc[UR36][R2.64], RZ ;  /* 0x000000ff02000985 */ /* 0x0003e8000c101924 */
[----:B------:R1:W-:Y:S04]  /*07d0*/  @P0 ST.E desc[UR36][R2.64+0x4], RZ ;  /* 0x000004ff02000985 */ /* 0x0003e8000c101924 */
[----:B------:R1:W-:Y:S04]  /*07e0*/  @P0 ST.E desc[UR36][R2.64+0x8], RZ ;  /* 0x000008ff02000985 */ /* 0x0003e8000c101924 */
[----:B------:R1:W-:Y:S01]  /*07f0*/  @P0 ST.E desc[UR36][R2.64+0xc], RZ ;  /* 0x00000cff02000985 */ /* 0x0003e2000c101924 */
[----:B------:R-:W-:Y:S05]  /*0800*/  @!P1 BRA `(.L_x_2) ;  /* 0x0000000000249947 */ /* 0x000fea0003800000 */
[----:B------:R-:W-:Y:S02]  /*0810*/  ISETP.NE.AND P0, PT, R0, 0x1, PT ;  /* 0x000000010000780c */ /* 0x000fe40003f05270 */
[----:B------:R-:W-:-:S04]  /*0820*/  LOP3.LUT R0, R22, 0x1, RZ, 0xc0, !PT ;  /* 0x0000000116007812 */ /* 0x000fc800078ec0ff */
[----:B------:R-:W-:-:S07]  /*0830*/  ISETP.NE.U32.AND P1, PT, R0, 0x1, PT ;  /* 0x000000010000780c */ /* 0x000fce0003f25070 */
[C---:B------:R-:W-:Y:S01]  /*0840*/  @P0 IMAD.WIDE.U32 R8, R7.reuse, 0x4, R4 ;  /* 0x0000000407080825 */ /* 0x040fe200078e0004 */
[----:B------:R-:W-:-:S04]  /*0850*/  @P0 IADD3 R7, PT, PT, R7, 0x2, RZ ;  /* 0x0000000207070810 */ /* 0x000fc80007ffe0ff */
[----:B------:R2:W-:Y:S01]  /*0860*/  @P0 ST.E desc[UR36][R8.64], RZ ;  /* 0x000000ff08000985 */ /* 0x0005e2000c101924 */
[----:B-1----:R-:W-:-:S03]  /*0870*/  @!P1 IMAD.WIDE.U32 R2, R7, 0x4, R4 ;  /* 0x0000000407029825 */ /* 0x002fc600078e0004 */
[----:B------:R2:W-:Y:S04]  /*0880*/  @P0 ST.E desc[UR36][R8.64+0x4], RZ ;  /* 0x000004ff08000985 */ /* 0x0005e8000c101924 */
[----:B------:R2:W-:Y:S02]  /*0890*/  @!P1 ST.E desc[UR36][R2.64], RZ ;  /* 0x000000ff02009985 */ /* 0x0005e4000c101924 */
.L_x_2:
[----:B------:R-:W-:-:S13]  /*08a0*/  ISETP.GE.AND P0, PT, R24, 0x1, PT ;  /* 0x000000011800780c */ /* 0x000fda0003f06270 */
[----:B------:R-:W-:Y:S05]  /*08b0*/  @!P0 BRA `(.L_x_14) ;  /* 0x0000004800808947 */ /* 0x000fea0003800000 */
[----:B------:R-:W-:-:S13]  /*08c0*/  ISETP.GE.AND P0, PT, R22, 0x1, PT ;  /* 0x000000011600780c */ /* 0x000fda0003f06270 */
[----:B------:R-:W-:Y:S05]  /*08d0*/  @!P0 BRA `(.L_x_15) ;  /* 0x0000003000f48947 */ /* 0x000fea0003800000 */
[C---:B------:R-:W-:Y:S01]  /*08e0*/  LOP3.LUT R32, R23.reuse, 0x7, RZ, 0xc0, !PT ;  /* 0x0000000717207812 */ /* 0x040fe200078ec0ff */
[C---:B------:R-:W-:Y:S01]  /*08f0*/  VIADD R34, R23.reuse, 0xffffffff ;  /* 0xffffffff17227836 */ /* 0x040fe20000000000 */
[C---:B------:R-:W-:Y:S02]  /*0900*/  LOP3.LUT R31, R23.reuse, 0x3, RZ, 0xc0, !PT ;  /* 0x00000003171f7812 */ /* 0x040fe400078ec0ff */
[----:B------:R-:W-:Y:S01]  /*0910*/  LOP3.LUT R35, R22, 0x7, RZ, 0xc0, !PT ;  /* 0x0000000716237812 */ /* 0x000fe200078ec0ff */
[----:B------:R-:W-:Y:S01]  /*0920*/  VIADD R29, R32, 0xffffffff ;  /* 0xffffffff201d7836 */ /* 0x000fe20000000000 */
[C---:B------:R-:W-:Y:S02]  /*0930*/  LOP3.LUT R33, R23.reuse, 0xf, RZ, 0xc0, !PT ;  /* 0x0000000f17217812 */ /* 0x040fe400078ec0ff */
[C---:B------:R-:W-:Y:S02]  /*0940*/  LOP3.LUT R11, R23.reuse, 0x7ffffff8, RZ, 0xc0, !PT ;  /* 0x7ffffff8170b7812 */ /* 0x040fe400078ec0ff */
[----:B------:R-:W-:-:S02]  /*0950*/  LOP3.LUT R30, R23, 0x1, RZ, 0xc0, !PT ;  /* 0x00000001171e7812 */ /* 0x000fc400078ec0ff */
[----:B------:R-:W-:Y:S02]  /*0960*/  LOP3.LUT R10, R23, 0x7ffffff0, RZ, 0xc0, !PT ;  /* 0x7ffffff0170a7812 */ /* 0x000fe400078ec0ff */
[----:B------:R-:W-:-:S07]  /*0970*/  IADD3 R27, PT, PT, R31, -0x1, RZ ;  /* 0xffffffff1f1b7810 */ /* 0x000fce0007ffe0ff */
.L_x_86:
[----:B------:R-:W-:Y:S01]  /*0980*/  ISETP.GT.AND P0, PT, R23, RZ, PT ;  /* 0x000000ff1700720c */ /* 0x000fe20003f04270 */
[----:B------:R-:W-:-:S12]  /*0990*/  BSSY.RECONVERGENT B0, `(.L_x_16) ;  /* 0x00001ad000007945 */ /* 0x000fd80003800200 */
[----:B01234-:R-:W-:Y:S05]  /*09a0*/  @P0 BRA `(.L_x_17) ;  /* 0x0000000400300947 */ /* 0x01ffea0003800000 */
[----:B------:R-:W-:Y:S01]  /*09b0*/  BSSY.RECONVERGENT B1, `(.L_x_18) ;  /* 0x000004a000017945 */ /* 0x000fe20003800200 */
[----:B012---:R-:W-:-:S07]  /*09c0*/  CS2R R2, SRZ ;  /* 0x0000000000027805 */ /* 0x007fce000001ff00 */
.L_x_26:
[----:B------:R-:W-:Y:S02]  /*09d0*/  VIADD R0, R22, 0xffffffff ;  /* 0xffffffff16007836 */ /* 0x000fe40000000000 */
[----:B0-----:R-:W-:-:S03]  /*09e0*/  IMAD.MOV.U32 R13, RZ, RZ, RZ ;  /* 0x000000ffff0d7224 */ /* 0x001fc600078e00ff */
[----:B------:R-:W-:-:S13]  /*09f0*/  ISETP.GE.U32.AND P0, PT, R0, 0x3, PT ;  /* 0x000000030000780c */ /* 0x000fda0003f06070 */
[----:B------:R-:W-:Y:S05]  /*0a00*/  @!P0 BRA `(.L_x_19) ;  /* 0x0000000000dc8947 */ /* 0x000fea0003800000 */
[----:B------:R-:W-:Y:S01]  /*0a10*/  LOP3.LUT R0, R22, 0x7ffffffc, RZ, 0xc0, !PT ;  /* 0x7ffffffc16007812 */ /* 0x000fe200078ec0ff */
[----:B------:R-:W-:Y:S01]  /*0a20*/  BSSY.RECONVERGENT B2, `(.L_x_19) ;  /* 0x0000035000027945 */ /* 0x000fe20003800200 */
[----:B------:R-:W-:Y:S02]  /*0a30*/  HFMA2 R8, -RZ, RZ, 0, 0 ;  /* 0x00000000ff087431 */ /* 0x000fe400000001ff */
[----:B------:R-:W-:Y:S01]  /*0a40*/  IMAD.MOV.U32 R6, RZ, RZ, 0x4f000000 ;  /* 0x4f000000ff067424 */ /* 0x000fe200078e00ff */
[----:B------:R-:W-:Y:S01]  /*0a50*/  IADD3 R0, PT, PT, -R0, RZ, RZ ;  /* 0x000000ff00007210 */ /* 0x000fe20007ffe1ff */
[----:B------:R-:W-:-:S03]  /*0a60*/  IMAD.MOV.U32 R13, RZ, RZ, RZ ;  /* 0x000000ffff0d7224 */ /* 0x000fc600078e00ff */
[----:B------:R-:W-:-:S13]  /*0a70*/  ISETP.GE.AND P0, PT, R0, RZ, PT ;  /* 0x000000ff0000720c */ /* 0x000fda0003f06270 */
[----:B------:R-:W-:Y:S05]  /*0a80*/  @P0 BRA `(.L_x_20) ;  /* 0x00000000009c0947 */ /* 0x000fea0003800000 */
[----:B------:R-:W-:Y:S01]  /*0a90*/  IMAD.MOV R7, RZ, RZ, -R0 ;  /* 0x000000ffff077224 */ /* 0x000fe200078e0a00 */
[----:B------:R-:W-:-:S04]  /*0aa0*/  PLOP3.LUT P0, PT, PT, PT, PT, 0x80, 0x8 ;  /* 0x000000000008781c */ /* 0x000fc80003f0f070 */
[----:B------:R-:W-:-:S13]  /*0ab0*/  ISETP.GT.AND P1, PT, R7, 0xc, PT ;  /* 0x0000000c0700780c */ /* 0x000fda0003f24270 */
[----:B------:R-:W-:Y:S05]  /*0ac0*/  @!P1 BRA `(.L_x_21) ;  /* 0x00000000004c9947 */ /* 0x000fea0003800000 */
[----:B------:R-:W-:Y:S01]  /*0ad0*/  BSSY.RECONVERGENT B3, `(.L_x_21) ;  /* 0x0000012000037945 */ /* 0x000fe20003800200 */
[----:B------:R-:W-:-:S13]  /*0ae0*/  PLOP3.LUT P0, PT, PT, PT, PT, 0x8, 0x80 ;  /* 0x000000000080781c */ /* 0x000fda0003f0e170 */
.L_x_22:
[----:B------:R-:W-:Y:S02]  /*0af0*/  FSETP.GT.AND P1, PT, R6, RZ, PT ;  /* 0x000000ff0600720b */ /* 0x000fe40003f24000 */
[----:B------:R-:W-:Y:S02]  /*0b00*/  IADD3 R0, PT, PT, R0, 0x10, RZ ;  /* 0x0000001000007810 */ /* 0x000fe40007ffe0ff */
[----:B------:R-:W-:Y:S02]  /*0b10*/  FSEL R6, R6, RZ, !P1 ;  /* 0x000000ff06067208 */ /* 0x000fe40004800000 */
[----:B------:R-:W-:Y:S02]  /*0b20*/  SEL R13, R8, R13, P1 ;  /* 0x0000000d080d7207 */ /* 0x000fe40000800000 */
[----:B------:R-:W-:Y:S02]  /*0b30*/  FSETP.GT.AND P2, PT, R6, RZ, PT ;  /* 0x000000ff0600720b */ /* 0x000fe40003f44000 */
[----:B------:R-:W-:-:S02]  /*0b40*/  ISETP.GE.AND P1, PT, R0, -0xc, PT ;  /* 0xfffffff40000780c */ /* 0x000fc40003f26270 */
[----:B------:R-:W-:-:S04]  /*0b50*/  FSEL R6, R6, RZ, !P2 ;  /* 0x000000ff06067208 */ /* 0x000fc80005000000 */
[----:B------:R-:W-:-:S04]  /*0b60*/  FSETP.GT.AND P3, PT, R6, RZ, PT ;  /* 0x000000ff0600720b */ /* 0x000fc80003f64000 */
[----:B------:R-:W-:Y:S01]  /*0b70*/  FSEL R6, R6, RZ, !P3 ;  /* 0x000000ff06067208 */ /* 0x000fe20005800000 */
[----:B------:R-:W-:-:S03]  /*0b80*/  @P2 VIADD R13, R8, 0x4 ;  /* 0x00000004080d2836 */ /* 0x000fc60000000000 */
[----:B------:R-:W-:-:S04]  /*0b90*/  FSETP.GT.AND P4, PT, R6, RZ, PT ;  /* 0x000000ff0600720b */ /* 0x000fc80003f84000 */
[----:B------:R-:W-:Y:S01]  /*0ba0*/  FSEL R6, R6, RZ, !P4 ;  /* 0x000000ff06067208 */ /* 0x000fe20006000000 */
[----:B------:R-:W-:-:S08]  /*0bb0*/  @P3 VIADD R13, R8, 0x8 ;  /* 0x00000008080d3836 */ /* 0x000fd00000000000 */
[C---:B------:R-:W-:Y:S01]  /*0bc0*/  @P4 VIADD R13, R8.reuse, 0xc ;  /* 0x0000000c080d4836 */ /* 0x040fe20000000000 */
[----:B------:R-:W-:Y:S01]  /*0bd0*/  IADD3 R8, PT, PT, R8, 0x10, RZ ;  /* 0x0000001008087810 */ /* 0x000fe20007ffe0ff */
[----:B------:R-:W-:Y:S06]  /*0be0*/  @!P1 BRA `(.L_x_22) ;  /* 0xfffffffc00c09947 */ /* 0x000fec000383ffff */
[----:B------:R-:W-:Y:S05]  /*0bf0*/  BSYNC.RECONVERGENT B3 ;  /* 0x0000000000037941 */ /* 0x000fea0003800200 */
.L_x_21:
[----:B------:R-:W-:Y:S01]  /*0c00*/  IMAD.MOV R7, RZ, RZ, -R0 ;  /* 0x000000ffff077224 */ /* 0x000fe200078e0a00 */
[----:B------:R-:W-:Y:S04]  /*0c10*/  BSSY.RECONVERGENT B3, `(.L_x_23) ;  /* 0x000000c000037945 */ /* 0x000fe80003800200 */
[----:B------:R-:W-:-:S13]  /*0c20*/  ISETP.GT.AND P1, PT, R7, 0x4, PT ;  /* 0x000000040700780c */ /* 0x000fda0003f24270 */
[----:B------:R-:W-:Y:S05]  /*0c30*/  @!P1 BRA `(.L_x_24) ;  /* 0x0000000000249947 */ /* 0x000fea0003800000 */
[C---:B------:R-:W-:Y:S02]  /*0c40*/  FSETP.GT.AND P1, PT, R6.reuse, RZ, PT ;  /* 0x000000ff0600720b */ /* 0x040fe40003f24000 */
[----:B------:R-:W-:Y:S02]  /*0c50*/  PLOP3.LUT P0, PT, PT, PT, PT, 0x8, 0x80 ;  /* 0x000000000080781c */ /* 0x000fe40003f0e170 */
[----:B------:R-:W-:Y:S02]  /*0c60*/  FSEL R6, R6, RZ, !P1 ;  /* 0x000000ff06067208 */ /* 0x000fe40004800000 */
[----:B------:R-:W-:Y:S02]  /*0c70*/  SEL R13, R8, R13, P1 ;  /* 0x0000000d080d7207 */ /* 0x000fe40000800000 */
[----:B------:R-:W-:Y:S02]  /*0c80*/  FSETP.GT.AND P2, PT, R6, RZ, PT ;  /* 0x000000ff0600720b */ /* 0x000fe40003f44000 */
[----:B------:R-:W-:-:S02]  /*0c90*/  IADD3 R0, PT, PT, R0, 0x8, RZ ;  /* 0x0000000800007810 */ /* 0x000fc40007ffe0ff */
[----:B------:R-:W-:-:S09]  /*0ca0*/  FSEL R6, R6, RZ, !P2 ;  /* 0x000000ff06067208 */ /* 0x000fd20005000000 */
[C---:B------:R-:W-:Y:S01]  /*0cb0*/  @P2 VIADD R13, R8.reuse, 0x4 ;  /* 0x00000004080d2836 */ /* 0x040fe20000000000 */
[----:B------:R-:W-:-:S07]  /*0cc0*/  IADD3 R8, PT, PT, R8, 0x8, RZ ;  /* 0x0000000808087810 */ /* 0x000fce0007ffe0ff */
.L_x_24:
[----:B------:R-:W-:Y:S05]  /*0cd0*/  BSYNC.RECONVERGENT B3 ;  /* 0x0000000000037941 */ /* 0x000fea0003800200 */
.L_x_23:
[----:B------:R-:W-:-:S13]  /*0ce0*/  ISETP.EQ.AND P1, PT, R0, RZ, PT ;  /* 0x000000ff0000720c */ /* 0x000fda0003f22270 */
[----:B------:R-:W-:Y:S05]  /*0cf0*/  @!P0 BRA P1, `(.L_x_25) ;  /* 0x00000000001c8947 */ /* 0x000fea0000800000 */
.L_x_20:
[----:B------:R-:W-:Y:S01]  /*0d00*/  VIADD R0, R0, 0x4 ;  /* 0x0000000400007836 */ /* 0x000fe20000000000 */
[----:B------:R-:W-:-:S04]  /*0d10*/  FSETP.GT.AND P1, PT, R6, RZ, PT ;  /* 0x000000ff0600720b */ /* 0x000fc80003f24000 */
[----:B------:R-:W-:Y:S02]  /*0d20*/  ISETP.NE.AND P0, PT, R0, RZ, PT ;  /* 0x000000ff0000720c */ /* 0x000fe40003f05270 */
[----:B------:R-:W-:Y:S02]  /*0d30*/  SEL R13, R8, R13, P1 ;  /* 0x0000000d080d7207 */ /* 0x000fe40000800000 */
[----:B------:R-:W-:Y:S02]  /*0d40*/  FSEL R6, R6, RZ, !P1 ;  /* 0x000000ff06067208 */ /* 0x000fe40004800000 */
[----:B------:R-:W-:-:S07]  /*0d50*/  IADD3 R8, PT, PT, R8, 0x4, RZ ;  /* 0x0000000408087810 */ /* 0x000fce0007ffe0ff */
[----:B------:R-:W-:Y:S05]  /*0d60*/  @P0 BRA `(.L_x_20) ;  /* 0xfffffffc00e40947 */ /* 0x000fea000383ffff */
.L_x_25:
[----:B------:R-:W-:Y:S05]  /*0d70*/  BSYNC.RECONVERGENT B2 ;  /* 0x0000000000027941 */ /* 0x000fea0003800200 */
.L_x_19:
[----:B------:R-:W0:Y:S02]  /*0d80*/  LDC.64 R6, c[0x0][0x390] ;  /* 0x0000e400ff067b82 */ /* 0x000e240000000a00 */
[----:B0-----:R-:W-:-:S05]  /*0d90*/  IMAD.WIDE.U32 R8, R3, 0x4, R6 ;  /* 0x0000000403087825 */ /* 0x001fca00078e0006 */
[----:B------:R-:W2:Y:S01]  /*0da0*/  LDG.E R0, desc[UR36][R8.64] ;  /* 0x0000002408007981 */ /* 0x000ea2000c1e1900 */
[----:B------:R-:W-:Y:S01]  /*0db0*/  IMAD.WIDE.U32 R6, R13, 0x4, R4 ;  /* 0x000000040d067825 */ /* 0x000fe200078e0004 */
[----:B--2---:R-:W-:-:S13]  /*0dc0*/  ISETP.NE.AND P0, PT, R0, R13, PT ;  /* 0x0000000d0000720c */ /* 0x004fda0003f05270 */
[----:B------:R0:W-:Y:S04]  /*0dd0*/  @P0 STG.E desc[UR36][R8.64], R13 ;  /* 0x0000000d08000986 */ /* 0x0001e8000c101924 */
[----:B------:R-:W2:Y:S01]  /*0de0*/  LD.E R0, desc[UR36][R6.64] ;  /* 0x0000002406007980 */ /* 0x000ea2000c101900 */
[----:B------:R-:W-:Y:S01]  /*0df0*/  IADD3 R3, PT, PT, R3, 0x1, RZ ;  /* 0x0000000103037810 */ /* 0x000fe20007ffe0ff */
[----:B------:R-:W-:-:S03]  /*0e00*/  @P0 VIADD R2, R2, 0x1 ;  /* 0x0000000102020836 */ /* 0x000fc60000000000 */
[----:B------:R-:W-:Y:S01]  /*0e10*/  ISETP.NE.AND P1, PT, R3, R24, PT ;  /* 0x000000180300720c */ /* 0x000fe20003f25270 */
[----:B--2---:R-:W-:-:S05]  /*0e20*/  VIADD R15, R0, 0x1 ;  /* 0x00000001000f7836 */ /* 0x004fca0000000000 */
[----:B------:R0:W-:Y:S07]  /*0e30*/  ST.E desc[UR36][R6.64], R15 ;  /* 0x0000000f06007985 */ /* 0x0001ee000c101924 */
[----:B------:R-:W-:Y:S05]  /*0e40*/  @P1 BRA `(.L_x_26) ;  /* 0xfffffff800e01947 */ /* 0x000fea000383ffff */
[----:B------:R-:W-:Y:S05]  /*0e50*/  BSYNC.RECONVERGENT B1 ;  /* 0x0000000000017941 */ /* 0x000fea0003800200 */
.L_x_18:
[----:B------:R-:W-:Y:S05]  /*0e60*/  BRA `(.L_x_27) ;  /* 0x00000014007c7947 */ /* 0x000fea0003800000 */
.L_x_17:
[----:B------:R-:W-:Y:S02]  /*0e70*/  HFMA2 R0, -RZ, RZ, 0, 0 ;  /* 0x00000000ff007431 */ /* 0x000fe400000001ff */
[----:B012---:R-:W-:-:S07]  /*0e80*/  IMAD.MOV.U32 R2, RZ, RZ, RZ ;  /* 0x000000ffff027224 */ /* 0x007fce00078e00ff */
.L_x_42:
[----:B------:R-:W-:Y:S01]  /*0e90*/  BSSY.RECONVERGENT B1, `(.L_x_28) ;  /* 0x0000089000017945 */ /* 0x000fe20003800200 */
[----:B---34-:R-:W-:Y:S01]  /*0ea0*/  IMAD R3, R23, R0, RZ ;  /* 0x0000000017037224 */ /* 0x018fe200078e02ff */
[----:B01----:R-:W-:Y:S01]  /*0eb0*/  MOV R7, 0x4f000000 ;  /* 0x4f00000000077802 */ /* 0x003fe20000000f00 */
[----:B------:R-:W-:Y:S01]  /*0ec0*/  IMAD.MOV.U32 R6, RZ, RZ, RZ ;  /* 0x000000ffff067224 */ /* 0x000fe200078e00ff */
[----:B--2---:R-:W-:-:S07]  /*0ed0*/  MOV R15, RZ ;  /* 0x000000ff000f7202 */ /* 0x004fce0000000f00 */
.L_x_35:
[----:B------:R-:W-:Y:S01]  /*0ee0*/  ISETP.GE.U32.AND P0, PT, R34, 0x7, PT ;  /* 0x000000072200780c */ /* 0x000fe20003f06070 */
[----:B------:R-:W-:Y:S01]  /*0ef0*/  IMAD R14, R23, R15, RZ ;  /* 0x0000000f170e7224 */ /* 0x000fe200078e02ff */
[----:B------:R-:W-:-:S11]  /*0f00*/  CS2R R18, SRZ ;  /* 0x0000000000127805 */ /* 0x000fd6000001ff00 */
[----:B------:R-:W-:Y:S05]  /*0f10*/  @!P0 BRA `(.L_x_29) ;  /* 0x0000000000b88947 */ /* 0x000fea0003800000 */
[----:B------:R-:W-:Y:S01]  /*0f20*/  BSSY.RECONVERGENT B2, `(.L_x_30) ;  /* 0x000002c000027945 */ /* 0x000fe20003800200 */
[----:B------:R-:W-:Y:S01]  /*0f30*/  IMAD.MOV.U32 R20, RZ, RZ, RZ ;  /* 0x000000ffff147224 */ /* 0x000fe200078e00ff */
[----:B------:R-:W-:-:S07]  /*0f40*/  MOV R18, RZ ;  /* 0x000000ff00127202 */ /* 0x000fce0000000f00 */
.L_x_31:
[----:B------:R-:W0:Y:S01]  /*0f50*/  LDC.64 R12, c[0x0][0x380] ;  /* 0x0000e000ff0c7b82 */ /* 0x000e220000000a00 */
[----:B------:R-:W-:Y:S01]  /*0f60*/  IADD3 R21, PT, PT, R14, R20, RZ ;  /* 0x000000140e157210 */ /* 0x000fe20007ffe0ff */
[----:B------:R-:W-:-:S06]  /*0f70*/  IMAD.IADD R19, R3, 0x1, R20 ;  /* 0x0000000103137824 */ /* 0x000fcc00078e0214 */
[----:B------:R-:W1:Y:S01]  /*0f80*/  LDC.64 R8, c[0x0][0x388] ;  /* 0x0000e200ff087b82 */ /* 0x000e620000000a00 */
[----:B0-----:R-:W-:-:S05]  /*0f90*/  IMAD.WIDE.U32 R12, R19, 0x4, R12 ;  /* 0x00000004130c7825 */ /* 0x001fca00078e000c */
[----:B------:R-:W2:Y:S01]  /*0fa0*/  LDG.E R19, desc[UR36][R12.64] ;  /* 0x000000240c137981 */ /* 0x000ea2000c1e1900 */
[----:B-1----:R-:W-:-:S03]  /*0fb0*/  IMAD.WIDE.U32 R8, R21, 0x4, R8 ;  /* 0x0000000415087825 */ /* 0x002fc600078e0008 */
[----:B------:R-:W3:Y:S04]  /*0fc0*/  LDG.E R25, desc[UR36][R12.64+0x18] ;  /* 0x000018240c197981 */ /* 0x000ee8000c1e1900 */
[----:B------:R-:W2:Y:S04]  /*0fd0*/  LDG.E R26, desc[UR36][R8.64] ;  /* 0x00000024081a7981 */ /* 0x000ea8000c1e1900 */
[----:B------:R-:W4:Y:S04]  /*0fe0*/  LDG.E R21, desc[UR36][R12.64+0x8] ;  /* 0x000008240c157981 */ /* 0x000f28000c1e1900 */
[----:B------:R-:W4:Y:S04]  /*0ff0*/  LDG.E R28, desc[UR36][R8.64+0x8] ;  /* 0x00000824081c7981 */ /* 0x000f28000c1e1900 */
[----:B------:R-:W5:Y:S01]  /*1000*/  LDG.E R36, desc[UR36][R12.64+0x1c] ;  /* 0x00001c240c247981 */ /* 0x000f62000c1e1900 */
[----:B--2---:R-:W-:-:S03]  /*1010*/  FADD R19, R19, -R26 ;  /* 0x8000001a13137221 */ /* 0x004fc60000000000 */
[----:B------:R-:W2:Y:S01]  /*1020*/  LDG.E R26, desc[UR36][R8.64+0x4] ;  /* 0x00000424081a7981 */ /* 0x000ea2000c1e1900 */
[----:B------:R-:W-:-:S03]  /*1030*/  FFMA R18, R19, R19, R18 ;  /* 0x0000001313127223 */ /* 0x000fc60000000012 */
[----:B------:R-:W2:Y:S01]  /*1040*/  LDG.E R19, desc[UR36][R12.64+0x4] ;  /* 0x000004240c137981 */ /* 0x000ea2000c1e1900 */
[----:B----4-:R-:W-:-:S03]  /*1050*/  FADD R21, R21, -R28 ;  /* 0x8000001c15157221 */ /* 0x010fc60000000000 */
[----:B------:R-:W4:Y:S01]  /*1060*/  LDG.E R28, desc[UR36][R8.64+0x10] ;  /* 0x00001024081c7981 */ /* 0x000f22000c1e1900 */
[----:B--2---:R-:W-:-:S03]  /*1070*/  FADD R19, R19, -R26 ;  /* 0x8000001a13137221 */ /* 0x004fc60000000000 */
[----:B------:R-:W2:Y:S01]  /*1080*/  LDG.E R26, desc[UR36][R8.64+0xc] ;  /* 0x00000c24081a7981 */ /* 0x000ea2000c1e1900 */
[----:B------:R-:W-:-:S03]  /*1090*/  FFMA R18, R19, R19, R18 ;  /* 0x0000001313127223 */ /* 0x000fc60000000012 */
[----:B------:R-:W2:Y:S01]  /*10a0*/  LDG.E R19, desc[UR36][R12.64+0xc] ;  /* 0x00000c240c137981 */ /* 0x000ea2000c1e1900 */
[----:B------:R-:W-:-:S03]  /*10b0*/  FFMA R18, R21, R21, R18 ;  /* 0x0000001515127223 */ /* 0x000fc60000000012 */
[----:B------:R-:W4:Y:S01]  /*10c0*/  LDG.E R21, desc[UR36][R12.64+0x10] ;  /* 0x000010240c157981 */ /* 0x000f22000c1e1900 */
[----:B--2---:R-:W-:-:S03]  /*10d0*/  FADD R19, R19, -R26 ;  /* 0x8000001a13137221 */ /* 0x004fc60000000000 */
[----:B------:R-:W2:Y:S01]  /*10e0*/  LDG.E R26, desc[UR36][R8.64+0x14] ;  /* 0x00001424081a7981 */ /* 0x000ea2000c1e1900 */
[----:B------:R-:W-:-:S03]  /*10f0*/  FFMA R18, R19, R19, R18 ;  /* 0x0000001313127223 */ /* 0x000fc60000000012 */
[----:B------:R-:W2:Y:S01]  /*1100*/  LDG.E R19, desc[UR36][R12.64+0x14] ;  /* 0x000014240c137981 */ /* 0x000ea2000c1e1900 */
[----:B----4-:R-:W-:-:S03]  /*1110*/  FADD R21, R21, -R28 ;  /* 0x8000001c15157221 */ /* 0x010fc60000000000 */
[----:B------:R-:W3:Y:S01]  /*1120*/  LDG.E R28, desc[UR36][R8.64+0x18] ;  /* 0x00001824081c7981 */ /* 0x000ee2000c1e1900 */
[----:B------:R-:W-:-:S03]  /*1130*/  FFMA R18, R21, R21, R18 ;  /* 0x0000001515127223 */ /* 0x000fc60000000012 */
[----:B------:R-:W5:Y:S01]  /*1140*/  LDG.E R21, desc[UR36][R8.64+0x1c] ;  /* 0x00001c2408157981 */ /* 0x000f62000c1e1900 */
[----:B------:R-:W-:-:S05]  /*1150*/  VIADD R20, R20, 0x8 ;  /* 0x0000000814147836 */ /* 0x000fca0000000000 */
[----:B------:R-:W-:Y:S01]  /*1160*/  ISETP.NE.AND P0, PT, R20, R11, PT ;  /* 0x0000000b1400720c */ /* 0x000fe20003f05270 */
[----:B--2---:R-:W-:-:S04]  /*1170*/  FADD R19, R19, -R26 ;  /* 0x8000001a13137221 */ /* 0x004fc80000000000 */
[----:B------:R-:W-:Y:S01]  /*1180*/  FFMA R18, R19, R19, R18 ;  /* 0x0000001313127223 */ /* 0x000fe20000000012 */
[----:B---3--:R-:W-:Y:S01]  /*1190*/  FADD R25, R25, -R28 ;  /* 0x8000001c19197221 */ /* 0x008fe20000000000 */
[----:B-----5:R-:W-:-:S03]  /*11a0*/  FADD R21, R36, -R21 ;  /* 0x8000001524157221 */ /* 0x020fc60000000000 */
[----:B------:R-:W-:-:S04]  /*11b0*/  FFMA R18, R25, R25, R18 ;  /* 0x0000001919127223 */ /* 0x000fc80000000012 */
[----:B------:R-:W-:Y:S01]  /*11c0*/  FFMA R18, R21, R21, R18 ;  /* 0x0000001515127223 */ /* 0x000fe20000000012 */
[----:B------:R-:W-:Y:S06]  /*11d0*/  @P0 BRA `(.L_x_31) ;  /* 0xfffffffc005c0947 */ /* 0x000fec000383ffff */
[----:B------:R-:W-:Y:S05]  /*11e0*/  BSYNC.RECONVERGENT B2 ;  /* 0x0000000000027941 */ /* 0x000fea0003800200 */
.L_x_30:
[----:B------:R-:W-:-:S07]  /*11f0*/  MOV R19, R11 ;  /* 0x0000000b00137202 */ /* 0x000fce0000000f00 */
.L_x_29:
[----:B------:R-:W-:-:S13]  /*1200*/  ISETP.NE.AND P0, PT, R32, RZ, PT ;  /* 0x000000ff2000720c */ /* 0x000fda0003f05270 */
[----:B------:R-:W-:Y:S05]  /*1210*/  @!P0 BRA `(.L_x_32) ;  /* 0x0000000400288947 */ /* 0x000fea0003800000 */
[----:B------:R-:W-:Y:S02]  /*1220*/  ISETP.GE.U32.AND P1, PT, R29, 0x3, PT ;  /* 0x000000031d00780c */ /* 0x000fe40003f26070 */
[----:B------:R-:W-:-:S11]  /*1230*/  ISETP.NE.AND P3, PT, R31, RZ, PT ;  /* 0x000000ff1f00720c */ /* 0x000fd60003f65270 */
[----:B------:R-:W-:Y:S05]  /*1240*/  @!P1 BRA `(.L_x_33) ;  /* 0x0000000000809947 */ /* 0x000fea0003800000 */
[----:B------:R-:W0:Y:S01]  /*1250*/  LDC.64 R8, c[0x0][0x380] ;  /* 0x0000e000ff087b82 */ /* 0x000e220000000a00 */
[----:B------:R-:W-:Y:S01]  /*1260*/  IADD3 R25, PT, PT, R14, R19, RZ ;  /* 0x000000130e197210 */ /* 0x000fe20007ffe0ff */
[----:B------:R-:W-:Y:S01]  /*1270*/  IMAD.IADD R21, R3, 0x1, R19 ;  /* 0x0000000103157824 */ /* 0x000fe200078e0213 */
[----:B------:R-:W1:Y:S05]  /*1280*/  LDCU.128 UR4, c[0x0][0x380] ;  /* 0x00007000ff0477ac */ /* 0x000e6a0008000c00 */
[----:B------:R-:W2:Y:S01]  /*1290*/  LDC.64 R12, c[0x0][0x388] ;  /* 0x0000e200ff0c7b82 */ /* 0x000ea20000000a00 */
[----:B0-----:R-:W-:-:S06]  /*12a0*/  IMAD.WIDE.U32 R8, R21, 0x4, R8 ;  /* 0x0000000415087825 */ /* 0x001fcc00078e0008 */
[----:B------:R-:W3:Y:S01]  /*12b0*/  LDG.E R8, desc[UR36][R8.64] ;  /* 0x0000002408087981 */ /* 0x000ee2000c1e1900 */
[----:B--2---:R-:W-:-:S06]  /*12c0*/  IMAD.WIDE.U32 R12, R25, 0x4, R12 ;  /* 0x00000004190c7825 */ /* 0x004fcc00078e000c */
[----:B------:R-:W3:Y:S01]  /*12d0*/  LDG.E R13, desc[UR36][R12.64] ;  /* 0x000000240c0d7981 */ /* 0x000ee2000c1e1900 */
[----:B------:R-:W-:-:S04]  /*12e0*/  IADD3 R21, P1, PT, R3, R19, RZ ;  /* 0x0000001303157210 */ /* 0x000fc80007f3e0ff */
[----:B-1----:R-:W-:Y:S01]  /*12f0*/  LEA R20, P2, R21, UR4, 0x2 ;  /* 0x0000000415147c11 */ /* 0x002fe2000f8410ff */
[----:B------:R-:W-:Y:S01]  /*1300*/  IMAD.X R26, RZ, RZ, RZ, P1 ;  /* 0x000000ffff1a7224 */ /* 0x000fe200008e06ff */
[----:B------:R-:W-:-:S04]  /*1310*/  IADD3 R25, P1, PT, R14, R19, RZ ;  /* 0x000000130e197210 */ /* 0x000fc80007f3e0ff */
[----:B------:R-:W-:Y:S02]  /*1320*/  LEA.HI.X R21, R21, UR5, R26, 0x2, P2 ;  /* 0x0000000515157c11 */ /* 0x000fe400090f141a */
[C---:B------:R-:W-:Y:S02]  /*1330*/  LEA R36, P2, R25.reuse, UR6, 0x2 ;  /* 0x0000000619247c11 */ /* 0x040fe4000f8410ff */
[----:B------:R-:W-:Y:S01]  /*1340*/  IADD3.X R26, PT, PT, RZ, RZ, RZ, P1, !PT ;  /* 0x000000ffff1a7210 */ /* 0x000fe20000ffe4ff */
[----:B------:R-:W2:Y:S03]  /*1350*/  LDG.E R9, desc[UR36][R20.64+0x4] ;  /* 0x0000042414097981 */ /* 0x000ea6000c1e1900 */
[----:B------:R-:W-:Y:S01]  /*1360*/  LEA.HI.X R37, R25, UR7, R26, 0x2, P2 ;  /* 0x0000000719257c11 */ /* 0x000fe200090f141a */
[----:B------:R-:W4:Y:S04]  /*1370*/  LDG.E R12, desc[UR36][R20.64+0x8] ;  /* 0x00000824140c7981 */ /* 0x000f28000c1e1900 */
[----:B------:R-:W4:Y:S04]  /*1380*/  LDG.E R25, desc[UR36][R36.64+0x8] ;  /* 0x0000082424197981 */ /* 0x000f28000c1e1900 */
[----:B------:R-:W5:Y:S04]  /*1390*/  LDG.E R26, desc[UR36][R20.64+0xc] ;  /* 0x00000c24141a7981 */ /* 0x000f68000c1e1900 */
[----:B------:R-:W5:Y:S01]  /*13a0*/  LDG.E R39, desc[UR36][R36.64+0xc] ;  /* 0x00000c2424277981 */ /* 0x000f62000c1e1900 */
[----:B---3--:R-:W-:-:S03]  /*13b0*/  FADD R13, R8, -R13 ;  /* 0x8000000d080d7221 */ /* 0x008fc60000000000 */
[----:B------:R-:W2:Y:S01]  /*13c0*/  LDG.E R8, desc[UR36][R36.64+0x4] ;  /* 0x0000042424087981 */ /* 0x000ea2000c1e1900 */
[----:B------:R-:W-:Y:S01]  /*13d0*/  FFMA R13, R13, R13, R18 ;  /* 0x0000000d0d0d7223 */ /* 0x000fe20000000012 */
[----:B------:R-:W-:Y:S02]  /*13e0*/  VIADD R19, R19, 0x4 ;  /* 0x0000000413137836 */ /* 0x000fe40000000000 */
[----:B----4-:R-:W-:Y:S01]  /*13f0*/  FADD R12, R12, -R25 ;  /* 0x800000190c0c7221 */ /* 0x010fe20000000000 */
[----:B-----5:R-:W-:Y:S01]  /*1400*/  FADD R26, R26, -R39 ;  /* 0x800000271a1a7221 */ /* 0x020fe20000000000 */
[----:B--2---:R-:W-:-:S04]  /*1410*/  FADD R8, R9, -R8 ;  /* 0x8000000809087221 */ /* 0x004fc80000000000 */
[----:B------:R-:W-:-:S04]  /*1420*/  FFMA R13, R8, R8, R13 ;  /* 0x00000008080d7223 */ /* 0x000fc8000000000d */
[----:B------:R-:W-:-:S04]  /*1430*/  FFMA R13, R12, R12, R13 ;  /* 0x0000000c0c0d7223 */ /* 0x000fc8000000000d */
[----:B------:R-:W-:-:S07]  /*1440*/  FFMA R18, R26, R26, R13 ;  /* 0x0000001a1a127223 */ /* 0x000fce000000000d */
.L_x_33:
[----:B------:R-:W-:Y:S05]  /*1450*/  @!P3 BRA `(.L_x_32) ;  /* 0x000000000098b947 */ /* 0x000fea0003800000 */
[----:B------:R-:W-:Y:S02]  /*1460*/  ISETP.NE.AND P1, PT, R27, RZ, PT ;  /* 0x000000ff1b00720c */ /* 0x000fe40003f25270 */
[----:B------:R-:W-:-:S11]  /*1470*/  ISETP.NE.AND P2, PT, R30, RZ, PT ;  /* 0x000000ff1e00720c */ /* 0x000fd60003f45270 */
[----:B------:R-:W-:Y:S05]  /*1480*/  @!P1 BRA `(.L_x_34) ;  /* 0x0000000000609947 */ /* 0x000fea0003800000 */
[----:B------:R-:W0:Y:S01]  /*1490*/  LDC.64 R8, c[0x0][0x380] ;  /* 0x0000e000ff087b82 */ /* 0x000e220000000a00 */
[----:B------:R-:W1:Y:S01]  /*14a0*/  LDCU.128 UR4, c[0x0][0x380] ;  /* 0x00007000ff0477ac */ /* 0x000e620008000c00 */
[----:B------:R-:W-:-:S06]  /*14b0*/  IADD3 R21, PT, PT, R3, R19, RZ ;  /* 0x0000001303157210 */ /* 0x000fcc0007ffe0ff */
[----:B------:R-:W2:Y:S01]  /*14c0*/  LDC.64 R12, c[0x0][0x388] ;  /* 0x0000e200ff0c7b82 */ /* 0x000ea20000000a00 */
[-C--:B------:R-:W-:Y:S01]  /*14d0*/  IADD3 R25, PT, PT, R14, R19.reuse, RZ ;  /* 0x000000130e197210 */ /* 0x080fe20007ffe0ff */
[----:B0-----:R-:W-:Y:S01]  /*14e0*/  IMAD.WIDE.U32 R8, R21, 0x4, R8 ;  /* 0x0000000415087825 */ /* 0x001fe200078e0008 */
[----:B------:R-:W-:-:S04]  /*14f0*/  IADD3 R21, P1, PT, R3, R19, RZ ;  /* 0x0000001303157210 */ /* 0x000fc80007f3e0ff */
[----:B-1----:R-:W-:Y:S01]  /*1500*/  LEA R20, P3, R21, UR4, 0x2 ;  /* 0x0000000415147c11 */ /* 0x002fe2000f8610ff */
[----:B------:R-:W-:Y:S01]  /*1510*/  IMAD.X R26, RZ, RZ, RZ, P1 ;  /* 0x000000ffff1a7224 */ /* 0x000fe200008e06ff */
[----:B------:R-:W3:Y:S01]  /*1520*/  LDG.E R8, desc[UR36][R8.64] ;  /* 0x0000002408087981 */ /* 0x000ee2000c1e1900 */
[----:B--2---:R-:W-:-:S03]  /*1530*/  IMAD.WIDE.U32 R12, R25, 0x4, R12 ;  /* 0x00000004190c7825 */ /* 0x004fc600078e000c */
[----:B------:R-:W-:Y:S02]  /*1540*/  LEA.HI.X R21, R21, UR5, R26, 0x2, P3 ;  /* 0x0000000515157c11 */ /* 0x000fe400098f141a */
[----:B------:R-:W-:Y:S01]  /*1550*/  IADD3 R26, P1, PT, R14, R19, RZ ;  /* 0x000000130e1a7210 */ /* 0x000fe20007f3e0ff */
[----:B------:R-:W3:Y:S03]  /*1560*/  LDG.E R13, desc[UR36][R12.64] ;  /* 0x000000240c0d7981 */ /* 0x000ee6000c1e1900 */
[C---:B------:R-:W-:Y:S01]  /*1570*/  LEA R36, P3, R26.reuse, UR6, 0x2 ;  /* 0x000000061a247c11 */ /* 0x040fe2000f8610ff */
[----:B------:R-:W-:Y:S01]  /*1580*/  IMAD.X R25, RZ, RZ, RZ, P1 ;  /* 0x000000ffff197224 */ /* 0x000fe200008e06ff */
[----:B------:R-:W2:Y:S04]  /*1590*/  LDG.E R20, desc[UR36][R20.64+0x4] ;  /* 0x0000042414147981 */ /* 0x000ea8000c1e1900 */
[----:B------:R-:W-:-:S06]  /*15a0*/  LEA.HI.X R37, R26, UR7, R25, 0x2, P3 ;  /* 0x000000071a257c11 */ /* 0x000fcc00098f1419 */
[----:B------:R-:W2:Y:S01]  /*15b0*/  LDG.E R37, desc[UR36][R36.64+0x4] ;  /* 0x0000042424257981 */ /* 0x000ea2000c1e1900 */
[----:B------:R-:W-:Y:S01]  /*15c0*/  IADD3 R19, PT, PT, R19, 0x2, RZ ;  /* 0x0000000213137810 */ /* 0x000fe20007ffe0ff */
[----:B---3--:R-:W-:-:S04]  /*15d0*/  FADD R9, R8, -R13 ;  /* 0x8000000d08097221 */ /* 0x008fc80000000000 */
[----:B------:R-:W-:Y:S01]  /*15e0*/  FFMA R18, R9, R9, R18 ;  /* 0x0000000909127223 */ /* 0x000fe20000000012 */
[----:B--2---:R-:W-:-:S04]  /*15f0*/  FADD R9, R20, -R37 ;  /* 0x8000002514097221 */ /* 0x004fc80000000000 */
[----:B------:R-:W-:-:S07]  /*1600*/  FFMA R18, R9, R9, R18 ;  /* 0x0000000909127223 */ /* 0x000fce0000000012 */
.L_x_34:
[----:B------:R-:W-:Y:S05]  /*1610*/  @!P2 BRA `(.L_x_32) ;  /* 0x000000000028a947 */ /* 0x000fea0003800000 */
[----:B------:R-:W0:Y:S01]  /*1620*/  LDC.64 R8, c[0x0][0x380] ;  /* 0x0000e000ff087b82 */ /* 0x000e220000000a00 */
[----:B------:R-:W-:Y:S01]  /*1630*/  IMAD.IADD R21, R3, 0x1, R19 ;  /* 0x0000000103157824 */ /* 0x000fe200078e0213 */
[----:B------:R-:W-:-:S06]  /*1640*/  IADD3 R19, PT, PT, R14, R19, RZ ;  /* 0x000000130e137210 */ /* 0x000fcc0007ffe0ff */
[----:B------:R-:W1:Y:S01]  /*1650*/  LDC.64 R12, c[0x0][0x388] ;  /* 0x0000e200ff0c7b82 */ /* 0x000e620000000a00 */
[----:B0-----:R-:W-:-:S06]  /*1660*/  IMAD.WIDE.U32 R8, R21, 0x4, R8 ;  /* 0x0000000415087825 */ /* 0x001fcc00078e0008 */
[----:B------:R-:W2:Y:S01]  /*1670*/  LDG.E R8, desc[UR36][R8.64] ;  /* 0x0000002408087981 */ /* 0x000ea2000c1e1900 */
[----:B-1----:R-:W-:-:S06]  /*1680*/  IMAD.WIDE.U32 R12, R19, 0x4, R12 ;  /* 0x00000004130c7825 */ /* 0x002fcc00078e000c */
[----:B------:R-:W2:Y:S02]  /*1690*/  LDG.E R13, desc[UR36][R12.64] ;  /* 0x000000240c0d7981 */ /* 0x000ea4000c1e1900 */
[----:B--2---:R-:W-:-:S04]  /*16a0*/  FADD R19, R8, -R13 ;  /* 0x8000000d08137221 */ /* 0x004fc80000000000 */
[----:B------:R-:W-:-:S07]  /*16b0*/  FFMA R18, R19, R19, R18 ;  /* 0x0000001313127223 */ /* 0x000fce0000000012 */
.L_x_32:
[----:B------:R-:W-:-:S04]  /*16c0*/  FSETP.GEU.AND P1, PT, R18, R7, PT ;  /* 0x000000071200720b */ /* 0x000fc80003f2e000 */
[C---:B------:R-:W-:Y:S01]  /*16d0*/  SEL R6, R15.reuse, R6, !P1 ;  /* 0x000000060f067207 */ /* 0x040fe20004800000 */
[----:B------:R-:W-:Y:S01]  /*16e0*/  VIADD R15, R15, 0x1 ;  /* 0x000000010f0f7836 */ /* 0x000fe20000000000 */
[----:B------:R-:W-:-:S04]  /*16f0*/  FSEL R7, R18, R7, !P1 ;  /* 0x0000000712077208 */ /* 0x000fc80004800000 */
[----:B------:R-:W-:-:S13]  /*1700*/  ISETP.NE.AND P2, PT, R15, R22, PT ;  /* 0x000000160f00720c */ /* 0x000fda0003f45270 */
[----:B------:R-:W-:Y:S05]  /*1710*/  @P2 BRA `(.L_x_35) ;  /* 0xfffffff400f02947 */ /* 0x000fea000383ffff */
[----:B------:R-:W-:Y:S05]  /*1720*/  BSYNC.RECONVERGENT B1 ;  /* 0x0000000000017941 */ /* 0x000fea0003800200 */
.L_x_28:
[----:B------:R-:W0:Y:S02]  /*1730*/  LDC.64 R14, c[0x0][0x390] ;  /* 0x0000e400ff0e7b82 */ /* 0x000e240000000a00 */
[----:B0-----:R-:W-:-:S05]  /*1740*/  IMAD.WIDE.U32 R14, R0, 0x4, R14 ;  /* 0x00000004000e7825 */ /* 0x001fca00078e000e */
[----:B------:R-:W2:Y:S01]  /*1750*/  LDG.E R7, desc[UR36][R14.64] ;  /* 0x000000240e077981 */ /* 0x000ea2000c1e1900 */
[----:B------:R-:W-:Y:S01]  /*1760*/  IMAD.WIDE.U32 R8, R6, 0x4, R4 ;  /* 0x0000000406087825 */ /* 0x000fe200078e0004 */
[----:B--2---:R-:W-:-:S13]  /*1770*/  ISETP.NE.AND P1, PT, R7, R6, PT ;  /* 0x000000060700720c */ /* 0x004fda0003f25270 */
[----:B------:R0:W-:Y:S04]  /*1780*/  @P1 STG.E desc[UR36][R14.64], R6 ;  /* 0x000000060e001986 */ /* 0x0001e8000c101924 */
[----:B------:R-:W2:Y:S01]  /*1790*/  LD.E R7, desc[UR36][R8.64] ;  /* 0x0000002408077980 */ /* 0x000ea2000c101900 */
[----:B------:R-:W-:Y:S01]  /*17a0*/  ISETP.GE.U32.AND P2, PT, R34, 0xf, PT ;  /* 0x0000000f2200780c */ /* 0x000fe20003f46070 */
[----:B------:R-:W-:Y:S01]  /*17b0*/  IMAD R12, R23, R6, RZ ;  /* 0x00000006170c7224 */ /* 0x000fe200078e02ff */
[----:B------:R-:W-:Y:S01]  /*17c0*/  @P1 IADD3 R2, PT, PT, R2, 0x1, RZ ;  /* 0x0000000102021810 */ /* 0x000fe20007ffe0ff */
[----:B------:R-:W-:Y:S01]  /*17d0*/  IMAD.MOV.U32 R13, RZ, RZ, RZ ;  /* 0x000000ffff0d7224 */ /* 0x000fe200078e00ff */
[----:B--2---:R-:W-:-:S05]  /*17e0*/  IADD3 R7, PT, PT, R7, 0x1, RZ ;  /* 0x0000000107077810 */ /* 0x004fca0007ffe0ff */
[----:B------:R0:W-:Y:S04]  /*17f0*/  ST.E desc[UR36][R8.64], R7 ;  /* 0x0000000708007985 */ /* 0x0001e8000c101924 */
[----:B------:R-:W-:Y:S05]  /*1800*/  @!P2 BRA `(.L_x_36) ;  /* 0x000000040030a947 */ /* 0x000fea0003800000 */
[----:B------:R-:W-:Y:S01]  /*1810*/  BSSY.RECONVERGENT B1, `(.L_x_37) ;  /* 0x000004a000017945 */ /* 0x000fe20003800200 */
[----:B------:R-:W-:-:S07]  /*1820*/  IMAD.MOV.U32 R13, RZ, RZ, RZ ;  /* 0x000000ffff0d7224 */ /* 0x000fce00078e00ff */
.L_x_38:
[----:B0-----:R-:W0:Y:S01]  /*1830*/  LDC.64 R8, c[0x0][0x380] ;  /* 0x0000e000ff087b82 */ /* 0x001e220000000a00 */
[----:B-1----:R-:W-:Y:S01]  /*1840*/  IADD3 R7, PT, PT, R12, R13, RZ ;  /* 0x0000000d0c077210 */ /* 0x002fe20007ffe0ff */
[----:B------:R-:W-:-:S04]  /*1850*/  IMAD.IADD R15, R3, 0x1, R13 ;  /* 0x00000001030f7824 */ /* 0x000fc800078e020d */
[----:B------:R-:W-:-:S05]  /*1860*/  IMAD.WIDE.U32 R6, R7, 0x4, R16 ;  /* 0x0000000407067825 */ /* 0x000fca00078e0010 */
[----:B------:R-:W2:Y:S04]  /*1870*/  LD.E R19, desc[UR36][R6.64+0x4] ;  /* 0x0000042406137980 */ /* 0x000ea8000c101900 */
[----:B------:R-:W3:Y:S04]  /*1880*/  LD.E R21, desc[UR36][R6.64+0x8] ;  /* 0x0000082406157980 */ /* 0x000ee8000c101900 */
[----:B------:R-:W4:Y:S01]  /*1890*/  LD.E R25, desc[UR36][R6.64+0xc] ;  /* 0x00000c2406197980 */ /* 0x000f22000c101900 */
[----:B0-----:R-:W-:-:S03]  /*18a0*/  IMAD.WIDE.U32 R8, R15, 0x4, R8 ;  /* 0x000000040f087825 */ /* 0x001fc600078e0008 */
[----:B------:R-:W5:Y:S04]  /*18b0*/  LD.E R15, desc[UR36][R6.64] ;  /* 0x00000024060f7980 */ /* 0x000f68000c101900 */
[----:B------:R-:W5:Y:S02]  /*18c0*/  LDG.E R14, desc[UR36][R8.64] ;  /* 0x00000024080e7981 */ /* 0x000f64000c1e1900 */
[----:B-----5:R-:W-:-:S05]  /*18d0*/  FADD R15, R14, R15 ;  /* 0x0000000f0e0f7221 */ /* 0x020fca0000000000 */
[----:B------:R0:W-:Y:S04]  /*18e0*/  ST.E desc[UR36][R6.64], R15 ;  /* 0x0000000f06007985 */ /* 0x0001e8000c101924 */
[----:B------:R-:W2:Y:S04]  /*18f0*/  LDG.E R14, desc[UR36][R8.64+0x4] ;  /* 0x00000424080e7981 */ /* 0x000ea8000c1e1900 */
[----:B0-----:R-:W5:Y:S01]  /*1900*/  LD.E R15, desc[UR36][R6.64+0x10] ;  /* 0x00001024060f7980 */ /* 0x001f62000c101900 */
[----:B--2---:R-:W-:-:S05]  /*1910*/  FADD R19, R14, R19 ;  /* 0x000000130e137221 */ /* 0x004fca0000000000 */
[----:B------:R0:W-:Y:S04]  /*1920*/  ST.E desc[UR36][R6.64+0x4], R19 ;  /* 0x0000041306007985 */ /* 0x0001e8000c101924 */
[----:B------:R-:W3:Y:S04]  /*1930*/  LDG.E R14, desc[UR36][R8.64+0x8] ;  /* 0x00000824080e7981 */ /* 0x000ee8000c1e1900 */
[----:B0-----:R-:W2:Y:S01]  /*1940*/  LD.E R19, desc[UR36][R6.64+0x14] ;  /* 0x0000142406137980 */ /* 0x001ea2000c101900 */
[----:B---3--:R-:W-:-:S05]  /*1950*/  FADD R21, R14, R21 ;  /* 0x000000150e157221 */ /* 0x008fca0000000000 */
[----:B------:R0:W-:Y:S04]  /*1960*/  ST.E desc[UR36][R6.64+0x8], R21 ;  /* 0x0000081506007985 */ /* 0x0001e8000c101924 */
[----:B------:R-:W4:Y:S04]  /*1970*/  LDG.E R14, desc[UR36][R8.64+0xc] ;  /* 0x00000c24080e7981 */ /* 0x000f28000c1e1900 */
[----:B0-----:R-:W3:Y:S01]  /*1980*/  LD.E R21, desc[UR36][R6.64+0x18] ;  /* 0x0000182406157980 */ /* 0x001ee2000c101900 */
[----:B----4-:R-:W-:-:S05]  /*1990*/  FADD R25, R14, R25 ;  /* 0x000000190e197221 */ /* 0x010fca0000000000 */
[----:B------:R0:W-:Y:S04]  /*19a0*/  ST.E desc[UR36][R6.64+0xc], R25 ;  /* 0x00000c1906007985 */ /* 0x0001e8000c101924 */
[----:B------:R-:W5:Y:S04]  /*19b0*/  LDG.E R14, desc[UR36][R8.64+0x10] ;  /* 0x00001024080e7981 */ /* 0x000f68000c1e1900 */
[----:B0-----:R-:W4:Y:S01]  /*19c0*/  LD.E R25, desc[UR36][R6.64+0x1c] ;  /* 0x00001c2406197980 */ /* 0x001f22000c101900 */
        /* <DEDUP_REMOVED lines=34> */
[----:B------:R-:W2:Y:S02]  /*1bf0*/  LDG.E R14, desc[UR36][R8.64+0x34] ;  /* 0x00003424080e7981 */ /* 0x000ea4000c1e1900 */
[----:B--2---:R-:W-:-:S05]  /*1c00*/  FADD R19, R14, R19 ;  /* 0x000000130e137221 */ /* 0x004fca0000000000 */
[----:B------:R1:W-:Y:S04]  /*1c10*/  ST.E desc[UR36][R6.64+0x34], R19 ;  /* 0x0000341306007985 */ /* 0x0003e8000c101924 */
[----:B------:R-:W3:Y:S02]  /*1c20*/  LDG.E R14, desc[UR36][R8.64+0x38] ;  /* 0x00003824080e7981 */ /* 0x000ee4000c1e1900 */
[----:B---3--:R-:W-:-:S05]  /*1c30*/  FADD R21, R14, R21 ;  /* 0x000000150e157221 */ /* 0x008fca0000000000 */
[----:B------:R1:W-:Y:S04]  /*1c40*/  ST.E desc[UR36][R6.64+0x38], R21 ;  /* 0x0000381506007985 */ /* 0x0003e8000c101924 */
[----:B------:R-:W4:Y:S01]  /*1c50*/  LDG.E R14, desc[UR36][R8.64+0x3c] ;  /* 0x00003c24080e7981 */ /* 0x000f22000c1e1900 */
[----:B------:R-:W-:-:S04]  /*1c60*/  IADD3 R13, PT, PT, R13, 0x10, RZ ;  /* 0x000000100d0d7810 */ /* 0x000fc80007ffe0ff */
[----:B------:R-:W-:Y:S01]  /*1c70*/  ISETP.NE.AND P1, PT, R13, R10, PT ;  /* 0x0000000a0d00720c */ /* 0x000fe20003f25270 */
[----:B----4-:R-:W-:-:S05]  /*1c80*/  FADD R25, R14, R25 ;  /* 0x000000190e197221 */ /* 0x010fca0000000000 */
[----:B------:R1:W-:Y:S07]  /*1c90*/  ST.E desc[UR36][R6.64+0x3c], R25 ;  /* 0x00003c1906007985 */ /* 0x0003ee000c101924 */
[----:B------:R-:W-:Y:S05]  /*1ca0*/  @P1 BRA `(.L_x_38) ;  /* 0xfffffff800e01947 */ /* 0x000fea000383ffff */
[----:B------:R-:W-:Y:S05]  /*1cb0*/  BSYNC.RECONVERGENT B1 ;  /* 0x0000000000017941 */ /* 0x000fea0003800200 */
.L_x_37:
[----:B------:R-:W-:-:S07]  /*1cc0*/  IMAD.MOV.U32 R13, RZ, RZ, R10 ;  /* 0x000000ffff0d7224 */ /* 0x000fce00078e000a */
.L_x_36:
[----:B------:R-:W-:-:S13]  /*1cd0*/  ISETP.NE.AND P1, PT, R33, RZ, PT ;  /* 0x000000ff2100720c */ /* 0x000fda0003f25270 */
[----:B------:R-:W-:Y:S05]  /*1ce0*/  @!P1 BRA `(.L_x_39) ;  /* 0x0000000400d09947 */ /* 0x000fea0003800000 */
[----:B01----:R-:W-:-:S04]  /*1cf0*/  IADD3 R6, PT, PT, R33, -0x1, RZ ;  /* 0xffffffff21067810 */ /* 0x003fc80007ffe0ff */
[----:B------:R-:W-:-:S13]  /*1d00*/  ISETP.GE.U32.AND P1, PT, R6, 0x7, PT ;  /* 0x000000070600780c */ /* 0x000fda0003f26070 */
[----:B------:R-:W-:Y:S05]  /*1d10*/  @!P1 BRA `(.L_x_40) ;  /* 0x0000000000bc9947 */ /* 0x000fea0003800000 */
[----:B------:R-:W0:Y:S01]  /*1d20*/  LDC.64 R14, c[0x0][0x380] ;  /* 0x0000e000ff0e7b82 */ /* 0x000e220000000a00 */
[----:B------:R-:W-:Y:S01]  /*1d30*/  IMAD.IADD R7, R3, 0x1, R13 ;  /* 0x0000000103077824 */ /* 0x000fe200078e020d */
[----:B------:R-:W-:Y:S01]  /*1d40*/  IADD3 R19, PT, PT, R12, R13, RZ ;  /* 0x0000000d0c137210 */ /* 0x000fe20007ffe0ff */
[----:B------:R-:W1:Y:S04]  /*1d50*/  LDCU.64 UR4, c[0x0][0x380] ;  /* 0x00007000ff0477ac */ /* 0x000e680008000a00 */
[----:B------:R-:W-:-:S05]  /*1d60*/  IMAD.WIDE.U32 R18, R19, 0x4, R16 ;  /* 0x0000000413127825 */ /* 0x000fca00078e0010 */
[----:B------:R-:W2:Y:S01]  /*1d70*/  LD.E R21, desc[UR36][R18.64] ;  /* 0x0000002412157980 */ /* 0x000ea2000c101900 */
[----:B0-----:R-:W-:-:S06]  /*1d80*/  IMAD.WIDE.U32 R14, R7, 0x4, R14 ;  /* 0x00000004070e7825 */ /* 0x001fcc00078e000e */
[----:B------:R-:W2:Y:S01]  /*1d90*/  LDG.E R14, desc[UR36][R14.64] ;  /* 0x000000240e0e7981 */ /* 0x000ea2000c1e1900 */
[-C--:B------:R-:W-:Y:S02]  /*1da0*/  IADD3 R9, P1, PT, R3, R13.reuse, RZ ;  /* 0x0000000d03097210 */ /* 0x080fe40007f3e0ff */
[----:B------:R-:W-:-:S03]  /*1db0*/  IADD3 R7, P2, PT, R12, R13, RZ ;  /* 0x0000000d0c077210 */ /* 0x000fc60007f5e0ff */
[----:B------:R-:W-:Y:S01]  /*1dc0*/  IMAD.X R26, RZ, RZ, RZ, P1 ;  /* 0x000000ffff1a7224 */ /* 0x000fe200008e06ff */
[----:B------:R-:W-:Y:S02]  /*1dd0*/  IADD3.X R20, PT, PT, RZ, RZ, RZ, P2, !PT ;  /* 0x000000ffff147210 */ /* 0x000fe400017fe4ff */
[----:B-1----:R-:W-:Y:S02]  /*1de0*/  LEA R8, P1, R9, UR4, 0x2 ;  /* 0x0000000409087c11 */ /* 0x002fe4000f8210ff */
[----:B------:R-:W-:Y:S02]  /*1df0*/  LEA R6, P2, R7, R16, 0x2 ;  /* 0x0000001007067211 */ /* 0x000fe400078410ff */
[----:B------:R-:W-:Y:S02]  /*1e00*/  LEA.HI.X R9, R9, UR5, R26, 0x2, P1 ;  /* 0x0000000509097c11 */ /* 0x000fe400088f141a */
[----:B------:R-:W-:Y:S01]  /*1e10*/  LEA.HI.X R7, R7, R17, R20, 0x2, P2 ;  /* 0x0000001107077211 */ /* 0x000fe200010f1414 */
[----:B--2---:R-:W-:-:S05]  /*1e20*/  FADD R21, R14, R21 ;  /* 0x000000150e157221 */ /* 0x004fca0000000000 */
[----:B------:R0:W-:Y:S04]  /*1e30*/  ST.E desc[UR36][R18.64], R21 ;  /* 0x0000001512007985 */ /* 0x0001e8000c101924 */
[----:B------:R-:W2:Y:S04]  /*1e40*/  LDG.E R14, desc[UR36][R8.64+0x4] ;  /* 0x00000424080e7981 */ /* 0x000ea8000c1e1900 */
[----:B------:R-:W2:Y:S04]  /*1e50*/  LD.E R15, desc[UR36][R6.64+0x4] ;  /* 0x00000424060f7980 */ /* 0x000ea8000c101900 */
[----:B------:R-:W3:Y:S04]  /*1e60*/  LD.E R25, desc[UR36][R6.64+0x8] ;  /* 0x0000082406197980 */ /* 0x000ee8000c101900 */
[----:B------:R-:W4:Y:S04]  /*1e70*/  LD.E R37, desc[UR36][R6.64+0xc] ;  /* 0x00000c2406257980 */ /* 0x000f28000c101900 */
[----:B0-----:R-:W5:Y:S04]  /*1e80*/  LD.E R19, desc[UR36][R6.64+0x10] ;  /* 0x0000102406137980 */ /* 0x001f68000c101900 */
[----:B------:R-:W5:Y:S01]  /*1e90*/  LD.E R21, desc[UR36][R6.64+0x18] ;  /* 0x0000182406157980 */ /* 0x000f62000c101900 */
        /* <DEDUP_REMOVED lines=10> */
[----:B------:R-:W5:Y:S02]  /*1f40*/  LDG.E R14, desc[UR36][R8.64+0x10] ;  /* 0x00001024080e7981 */ /* 0x000f64000c1e1900 */
[----:B-----5:R-:W-:-:S05]  /*1f50*/  FADD R19, R14, R19 ;  /* 0x000000130e137221 */ /* 0x020fca0000000000 */
[----:B------:R0:W-:Y:S04]  /*1f60*/  ST.E desc[UR36][R6.64+0x10], R19 ;  /* 0x0000101306007985 */ /* 0x0001e8000c101924 */
[----:B------:R-:W2:Y:S02]  /*1f70*/  LDG.E R14, desc[UR36][R8.64+0x14] ;  /* 0x00001424080e7981 */ /* 0x000ea4000c1e1900 */
[----:B--2---:R-:W-:-:S05]  /*1f80*/  FADD R15, R14, R15 ;  /* 0x0000000f0e0f7221 */ /* 0x004fca0000000000 */
[----:B------:R0:W-:Y:S04]  /*1f90*/  ST.E desc[UR36][R6.64+0x14], R15 ;  /* 0x0000140f06007985 */ /* 0x0001e8000c101924 */
[----:B------:R-:W2:Y:S02]  /*1fa0*/  LDG.E R14, desc[UR36][R8.64+0x18] ;  /* 0x00001824080e7981 */ /* 0x000ea4000c1e1900 */
[----:B--2---:R-:W-:-:S05]  /*1fb0*/  FADD R21, R14, R21 ;  /* 0x000000150e157221 */ /* 0x004fca0000000000 */
[----:B------:R0:W-:Y:S04]  /*1fc0*/  ST.E desc[UR36][R6.64+0x18], R21 ;  /* 0x0000181506007985 */ /* 0x0001e8000c101924 */
[----:B------:R-:W3:Y:S01]  /*1fd0*/  LDG.E R14, desc[UR36][R8.64+0x1c] ;  /* 0x00001c24080e7981 */ /* 0x000ee2000c1e1900 */
[----:B------:R-:W-:Y:S02]  /*1fe0*/  VIADD R13, R13, 0x8 ;  /* 0x000000080d0d7836 */ /* 0x000fe40000000000 */
[----:B---3--:R-:W-:-:S05]  /*1ff0*/  FADD R25, R14, R25 ;  /* 0x000000190e197221 */ /* 0x008fca0000000000 */
[----:B------:R0:W-:Y:S02]  /*2000*/  ST.E desc[UR36][R6.64+0x1c], R25 ;  /* 0x00001c1906007985 */ /* 0x0001e4000c101924 */
.L_x_40:
[----:B------:R-:W-:Y:S05]  /*2010*/  @!P0 BRA `(.L_x_39) ;  /* 0x0000000400048947 */ /* 0x000fea0003800000 */
[----:B------:R-:W-:Y:S02]  /*2020*/  ISETP.GE.U32.AND P0, PT, R29, 0x3, PT ;  /* 0x000000031d00780c */ /* 0x000fe40003f06070 */
[----:B------:R-:W-:-:S11]  /*2030*/  ISETP.NE.AND P2, PT, R31, RZ, PT ;  /* 0x000000ff1f00720c */ /* 0x000fd60003f45270 */
[----:B------:R-:W-:Y:S05]  /*2040*/  @!P0 BRA `(.L_x_41) ;  /* 0x00000000007c8947 */ /* 0x000fea0003800000 */
[----:B0-----:R-:W0:Y:S01]  /*2050*/  LDC.64 R6, c[0x0][0x380] ;  /* 0x0000e000ff067b82 */ /* 0x001e220000000a00 */
[----:B------:R-:W-:Y:S01]  /*2060*/  IADD3 R9, PT, PT, R3, R13, RZ ;  /* 0x0000000d03097210 */ /* 0x000fe20007ffe0ff */
[----:B------:R-:W-:Y:S01]  /*2070*/  IMAD.IADD R15, R12, 0x1, R13 ;  /* 0x000000010c0f7824 */ /* 0x000fe200078e020d */
[----:B------:R-:W1:Y:S03]  /*2080*/  LDCU.64 UR4, c[0x0][0x380] ;  /* 0x00007000ff0477ac */ /* 0x000e660008000a00 */
[----:B0-----:R-:W-:-:S04]  /*2090*/  IMAD.WIDE.U32 R6, R9, 0x4, R6 ;  /* 0x0000000409067825 */ /* 0x001fc800078e0006 */
[----:B------:R-:W-:Y:S02]  /*20a0*/  IMAD.WIDE.U32 R8, R15, 0x4, R16 ;  /* 0x000000040f087825 */ /* 0x000fe400078e0010 */
[----:B------:R-:W2:Y:S04]  /*20b0*/  LDG.E R6, desc[UR36][R6.64] ;  /* 0x0000002406067981 */ /* 0x000ea8000c1e1900 */
[----:B------:R-:W2:Y:S01]  /*20c0*/  LD.E R21, desc[UR36][R8.64] ;  /* 0x0000002408157980 */ /* 0x000ea2000c101900 */
        /* <DEDUP_REMOVED lines=13> */
[----:B------:R-:W4:Y:S01]  /*21a0*/  LD.E R37, desc[UR36][R18.64+0xc] ;  /* 0x00000c2412257980 */ /* 0x000f22000c101900 */
[----:B--2---:R-:W-:-:S05]  /*21b0*/  FADD R7, R6, R7 ;  /* 0x0000000706077221 */ /* 0x004fca0000000000 */
[----:B------:R1:W-:Y:S04]  /*21c0*/  ST.E desc[UR36][R18.64+0x4], R7 ;  /* 0x0000040712007985 */ /* 0x0003e8000c101924 */
[----:B------:R-:W3:Y:S02]  /*21d0*/  LDG.E R6, desc[UR36][R14.64+0x8] ;  /* 0x000008240e067981 */ /* 0x000ee4000c1e1900 */
[----:B---3--:R-:W-:-:S05]  /*21e0*/  FADD R25, R6, R25 ;  /* 0x0000001906197221 */ /* 0x008fca0000000000 */
[----:B------:R1:W-:Y:S04]  /*21f0*/  ST.E desc[UR36][R18.64+0x8], R25 ;  /* 0x0000081912007985 */ /* 0x0003e8000c101924 */
[----:B------:R-:W4:Y:S01]  /*2200*/  LDG.E R6, desc[UR36][R14.64+0xc] ;  /* 0x00000c240e067981 */ /* 0x000f22000c1e1900 */
[----:B------:R-:W-:Y:S01]  /*2210*/  IADD3 R13, PT, PT, R13, 0x4, RZ ;  /* 0x000000040d0d7810 */ /* 0x000fe20007ffe0ff */
[----:B----4-:R-:W-:-:S05]  /*2220*/  FADD R37, R6, R37 ;  /* 0x0000002506257221 */ /* 0x010fca0000000000 */
[----:B------:R1:W-:Y:S02]  /*2230*/  ST.E desc[UR36][R18.64+0xc], R37 ;  /* 0x00000c2512007985 */ /* 0x0003e4000c101924 */
.L_x_41:
[----:B------:R-:W-:Y:S05]  /*2240*/  @!P2 BRA `(.L_x_39) ;  /* 0x000000000078a947 */ /* 0x000fea0003800000 */
[----:B01----:R-:W0:Y:S01]  /*2250*/  LDC.64 R6, c[0x0][0x380] ;  /* 0x0000e000ff067b82 */ /* 0x003e220000000a00 */
[----:B------:R-:W-:Y:S01]  /*2260*/  IMAD.IADD R9, R3, 0x1, R13 ;  /* 0x0000000103097824 */ /* 0x000fe200078e020d */
[----:B------:R-:W-:-:S03]  /*2270*/  IADD3 R15, PT, PT, R12, R13, RZ ;  /* 0x0000000d0c0f7210 */ /* 0x000fc60007ffe0ff */
[----:B0-----:R-:W-:-:S04]  /*2280*/  IMAD.WIDE.U32 R6, R9, 0x4, R6 ;  /* 0x0000000409067825 */ /* 0x001fc800078e0006 */
[----:B------:R-:W-:Y:S02]  /*2290*/  IMAD.WIDE.U32 R8, R15, 0x4, R16 ;  /* 0x000000040f087825 */ /* 0x000fe400078e0010 */
[----:B------:R-:W2:Y:S04]  /*22a0*/  LDG.E R6, desc[UR36][R6.64] ;  /* 0x0000002406067981 */ /* 0x000ea8000c1e1900 */
[----:B------:R-:W2:Y:S01]  /*22b0*/  LD.E R15, desc[UR36][R8.64] ;  /* 0x00000024080f7980 */ /* 0x000ea2000c101900 */
[----:B------:R-:W-:Y:S01]  /*22c0*/  ISETP.NE.AND P0, PT, R31, 0x1, PT ;  /* 0x000000011f00780c */ /* 0x000fe20003f05270 */
[----:B--2---:R-:W-:-:S05]  /*22d0*/  FADD R15, R6, R15 ;  /* 0x0000000f060f7221 */ /* 0x004fca0000000000 */
[----:B------:R2:W-:Y:S07]  /*22e0*/  ST.E desc[UR36][R8.64], R15 ;  /* 0x0000000f08007985 */ /* 0x0005ee000c101924 */
[----:B------:R-:W-:Y:S05]  /*22f0*/  @!P0 BRA `(.L_x_39) ;  /* 0x00000000004c8947 */ /* 0x000fea0003800000 */
[----:B------:R-:W0:Y:S01]  /*2300*/  LDCU.64 UR4, c[0x0][0x380] ;  /* 0x00007000ff0477ac */ /* 0x000e220008000a00 */
[-C--:B------:R-:W-:Y:S02]  /*2310*/  IADD3 R7, P0, PT, R3, R13.reuse, RZ ;  /* 0x0000000d03077210 */ /* 0x080fe40007f1e0ff */
[----:B------:R-:W-:-:S03]  /*2320*/  IADD3 R3, P1, PT, R12, R13, RZ ;  /* 0x0000000d0c037210 */ /* 0x000fc60007f3e0ff */
[----:B------:R-:W-:Y:S01]  /*2330*/  IMAD.X R12, RZ, RZ, RZ, P0 ;  /* 0x000000ffff0c7224 */ /* 0x000fe200000e06ff */
[----:B--2---:R-:W-:Y:S02]  /*2340*/  IADD3.X R9, PT, PT, RZ, RZ, RZ, P1, !PT ;  /* 0x000000ffff097210 */ /* 0x004fe40000ffe4ff */
[----:B------:R-:W-:-:S04]  /*2350*/  LEA R8, P1, R3, R16, 0x2 ;  /* 0x0000001003087211 */ /* 0x000fc800078210ff */
[----:B------:R-:W-:Y:S02]  /*2360*/  LEA.HI.X R9, R3, R17, R9, 0x2, P1 ;  /* 0x0000001103097211 */ /* 0x000fe400008f1409 */
[----:B0-----:R-:W-:-:S04]  /*2370*/  LEA R6, P0, R7, UR4, 0x2 ;  /* 0x0000000407067c11 */ /* 0x001fc8000f8010ff */
[----:B------:R-:W-:Y:S02]  /*2380*/  LEA.HI.X R7, R7, UR5, R12, 0x2, P0 ;  /* 0x0000000507077c11 */ /* 0x000fe400080f140c */
[----:B------:R-:W2:Y:S04]  /*2390*/  LD.E R12, desc[UR36][R8.64+0x4] ;  /* 0x00000424080c7980 */ /* 0x000ea8000c101900 */
[----:B------:R-:W2:Y:S01]  /*23a0*/  LDG.E R3, desc[UR36][R6.64+0x4] ;  /* 0x0000042406037981 */ /* 0x000ea2000c1e1900 */
[----:B------:R-:W-:Y:S01]  /*23b0*/  ISETP.NE.AND P0, PT, R31, 0x2, PT ;  /* 0x000000021f00780c */ /* 0x000fe20003f05270 */
[----:B--2---:R-:W-:-:S05]  /*23c0*/  FADD R3, R3, R12 ;  /* 0x0000000c03037221 */ /* 0x004fca0000000000 */
[----:B------:R3:W-:Y:S07]  /*23d0*/  ST.E desc[UR36][R8.64+0x4], R3 ;  /* 0x0000040308007985 */ /* 0x0007ee000c101924 */
[----:B------:R-:W-:Y:S05]  /*23e0*/  @!P0 BRA `(.L_x_39) ;  /* 0x0000000000108947 */ /* 0x000fea0003800000 */
[----:B------:R-:W2:Y:S04]  /*23f0*/  LDG.E R6, desc[UR36][R6.64+0x8] ;  /* 0x0000082406067981 */ /* 0x000ea8000c1e1900 */
[----:B---3--:R-:W2:Y:S02]  /*2400*/  LD.E R3, desc[UR36][R8.64+0x8] ;  /* 0x0000082408037980 */ /* 0x008ea4000c101900 */
[----:B--2---:R-:W-:-:S05]  /*2410*/  FADD R3, R6, R3 ;  /* 0x0000000306037221 */ /* 0x004fca0000000000 */
[----:B------:R4:W-:Y:S02]  /*2420*/  ST.E desc[UR36][R8.64+0x8], R3 ;  /* 0x0000080308007985 */ /* 0x0009e4000c101924 */
.L_x_39:
[----:B------:R-:W-:-:S05]  /*2430*/  VIADD R0, R0, 0x1 ;  /* 0x0000000100007836 */ /* 0x000fca0000000000 */
[----:B------:R-:W-:-:S13]  /*2440*/  ISETP.NE.AND P0, PT, R0, R24, PT ;  /* 0x000000180000720c */ /* 0x000fda0003f05270 */
[----:B------:R-:W-:Y:S05]  /*2450*/  @P0 BRA `(.L_x_42) ;  /* 0xffffffe8008c0947 */ /* 0x000fea000383ffff */
.L_x_27:
[----:B------:R-:W-:Y:S05]  /*2460*/  BSYNC.RECONVERGENT B0 ;  /* 0x0000000000007941 */ /* 0x000fea0003800200 */
.L_x_16:
[----:B------:R-:W-:-:S13]  /*2470*/  ISETP.GE.AND P0, PT, R23, 0x1, PT ;  /* 0x000000011700780c */ /* 0x000fda0003f06270 */
[----:B------:R-:W-:Y:S05]  /*2480*/  @!P0 BRA `(.L_x_43) ;  /* 0x0000001400548947 */ /* 0x000fea0003800000 */
[----:B0-----:R-:W-:Y:S01]  /*2490*/  HFMA2 R14, -RZ, RZ, 0, 0 ;  /* 0x00000000ff0e7431 */ /* 0x001fe200000001ff */
[----:B------:R-:W-:Y:S06]  /*24a0*/  BSSY.RECONVERGENT B0, `(.L_x_44) ;  /* 0x0000152000007945 */ /* 0x000fec0003800200 */
.L_x_81:
[----:B------:R-:W-:Y:S01]  /*24b0*/  ISETP.GE.U32.AND P0, PT, R34, 0x7, PT ;  /* 0x000000072200780c */ /* 0x000fe20003f06070 */
[----:B-12---:R-:W-:Y:S02]  /*24c0*/  IMAD R15, R23, R14, RZ ;  /* 0x0000000e170f7224 */ /* 0x006fe400078e02ff */
[----:B------:R-:W-:Y:S02]  /*24d0*/  IMAD.MOV.U32 R18, RZ, RZ, RZ ;  /* 0x000000ffff127224 */ /* 0x000fe400078e00ff */
[----:B------:R-:W-:-:S08]  /*24e0*/  IMAD.WIDE.U32 R6, R14, 0x4, R4 ;  /* 0x000000040e067825 */ /* 0x000fd000078e0004 */
[----:B------:R-:W-:Y:S05]  /*24f0*/  @!P0 BRA `(.L_x_45) ;  /* 0x00000008007c8947 */ /* 0x000fea0003800000 */
[----:B------:R-:W-:Y:S01]  /*2500*/  BSSY.RECONVERGENT B3, `(.L_x_46) ;  /* 0x000009d000037945 */ /* 0x000fe20003800200 */
[----:B------:R-:W-:-:S07]  /*2510*/  MOV R18, RZ ;  /* 0x000000ff00127202 */ /* 0x000fce0000000f00 */
.L_x_63:
[----:B---34-:R-:W2:Y:S01]  /*2520*/  LD.E R3, desc[UR36][R6.64] ;  /* 0x0000002406037980 */ /* 0x018ea2000c101900 */
[----:B------:R-:W-:-:S04]  /*2530*/  IMAD.IADD R37, R15, 0x1, R18 ;  /* 0x000000010f257824 */ /* 0x000fc800078e0212 */
[----:B0-----:R-:W-:-:S05]  /*2540*/  IMAD.WIDE.U32 R8, R37, 0x4, R16 ;  /* 0x0000000425087825 */ /* 0x001fca00078e0010 */
[----:B------:R-:W3:Y:S01]  /*2550*/  LD.E R0, desc[UR36][R8.64] ;  /* 0x0000002408007980 */ /* 0x000ee2000c101900 */
[----:B------:R-:W-:Y:S01]  /*2560*/  IADD3 R18, PT, PT, R18, 0x8, RZ ;  /* 0x0000000812127810 */ /* 0x000fe20007ffe0ff */
[----:B------:R-:W-:Y:S03]  /*2570*/  BSSY.RECONVERGENT B4, `(.L_x_47) ;  /* 0x000000e000047945 */ /* 0x000fe60003800200 */
[----:B------:R-:W-:Y:S02]  /*2580*/  ISETP.NE.AND P2, PT, R18, R11, PT ;  /* 0x0000000b1200720c */ /* 0x000fe40003f45270 */
[----:B--2---:R-:W-:-:S04]  /*2590*/  I2FP.F32.S32 R19, R3 ;  /* 0x0000000300137245 */ /* 0x004fc80000201400 */
[----:B------:R-:W0:Y:S08]  /*25a0*/  MUFU.RCP R3, R19 ;  /* 0x0000001300037308 */ /* 0x000e300000001000 */
[----:B---3--:R-:W1:Y:S01]  /*25b0*/  FCHK P0, R0, R19 ;  /* 0x0000001300007302 */ /* 0x008e620000000000 */
[----:B0-----:R-:W-:-:S04]  /*25c0*/  FFMA R12, -R19, R3, 1 ;  /* 0x3f800000130c7423 */ /* 0x001fc80000000103 */
[----:B------:R-:W-:-:S04]  /*25d0*/  FFMA R3, R3, R12, R3 ;  /* 0x0000000c03037223 */ /* 0x000fc80000000003 */
[----:B------:R-:W-:-:S04]  /*25e0*/  FFMA R12, R0, R3, RZ ;  /* 0x00000003000c7223 */ /* 0x000fc800000000ff */
[----:B------:R-:W-:-:S04]  /*25f0*/  FFMA R13, -R19, R12, R0 ;  /* 0x0000000c130d7223 */ /* 0x000fc80000000100 */
[----:B------:R-:W-:Y:S01]  /*2600*/  FFMA R3, R3, R13, R12 ;  /* 0x0000000d03037223 */ /* 0x000fe2000000000c */
[----:B-1----:R-:W-:Y:S06]  /*2610*/  @!P0 BRA `(.L_x_48) ;  /* 0x00000000000c8947 */ /* 0x002fec0003800000 */
[----:B------:R-:W-:Y:S01]  /*2620*/  IMAD.MOV.U32 R3, RZ, RZ, R19 ;  /* 0x000000ffff037224 */ /* 0x000fe200078e0013 */
[----:B------:R-:W-:-:S07]  /*2630*/  MOV R20, 0x2650 ;  /* 0x0000265000147802 */ /* 0x000fce0000000f00 */
[----:B------:R-:W-:Y:S05]  /*2640*/  CALL.REL.NOINC `($__internal_0_$__cuda_sm3x_div_rn_noftz_f32_slowpath) ;  /* 0x00000044003c7944 */ /* 0x000fea0003c00000 */
.L_x_48:
[----:B------:R-:W-:Y:S05]  /*2650*/  BSYNC.RECONVERGENT B4 ;  /* 0x0000000000047941 */ /* 0x000fea0003800200 */
.L_x_47:
[----:B------:R-:W0:Y:S02]  /*2660*/  LDC.64 R12, c[0x0][0x388] ;  /* 0x0000e200ff0c7b82 */ /* 0x000e240000000a00 */
[----:B0-----:R-:W-:-:S05]  /*2670*/  IMAD.WIDE.U32 R12, R37, 0x4, R12 ;  /* 0x00000004250c7825 */ /* 0x001fca00078e000c */
[----:B------:R0:W-:Y:S04]  /*2680*/  STG.E desc[UR36][R12.64], R3 ;  /* 0x000000030c007986 */ /* 0x0001e8000c101924 */
[----:B------:R0:W-:Y:S04]  /*2690*/  ST.E desc[UR36][R8.64], RZ ;  /* 0x000000ff08007985 */ /* 0x0001e8000c101924 */
[----:B------:R-:W2:Y:S04]  /*26a0*/  LD.E R19, desc[UR36][R6.64] ;  /* 0x0000002406137980 */ /* 0x000ea8000c101900 */
[----:B------:R-:W3:Y:S01]  /*26b0*/  LD.E R0, desc[UR36][R8.64+0x4] ;  /* 0x0000042408007980 */ /* 0x000ee2000c101900 */
[----:B------:R-:W-:Y:S01]  /*26c0*/  BSSY.RECONVERGENT B4, `(.L_x_49) ;  /* 0x000000e000047945 */ /* 0x000fe20003800200 */
[----:B--2---:R-:W-:-:S04]  /*26d0*/  I2FP.F32.S32 R25, R19 ;  /* 0x0000001300197245 */ /* 0x004fc80000201400 */
[----:B------:R-:W1:Y:S08]  /*26e0*/  MUFU.RCP R19, R25 ;  /* 0x0000001900137308 */ /* 0x000e700000001000 */
[----:B---3--:R-:W2:Y:S01]  /*26f0*/  FCHK P0, R0, R25 ;  /* 0x0000001900007302 */ /* 0x008ea20000000000 */
[----:B-1----:R-:W-:-:S04]  /*2700*/  FFMA R20, -R25, R19, 1 ;  /* 0x3f80000019147423 */ /* 0x002fc80000000113 */
[----:B------:R-:W-:-:S04]  /*2710*/  FFMA R19, R19, R20, R19 ;  /* 0x0000001413137223 */ /* 0x000fc80000000013 */
[----:B------:R-:W-:-:S04]  /*2720*/  FFMA R20, R0, R19, RZ ;  /* 0x0000001300147223 */ /* 0x000fc800000000ff */
[----:B------:R-:W-:-:S04]  /*2730*/  FFMA R21, -R25, R20, R0 ;  /* 0x0000001419157223 */ /* 0x000fc80000000100 */
[----:B------:R-:W-:Y:S01]  /*2740*/  FFMA R19, R19, R21, R20 ;  /* 0x0000001513137223 */ /* 0x000fe20000000014 */
[----:B0-2---:R-:W-:Y:S06]  /*2750*/  @!P0 BRA `(.L_x_50) ;  /* 0x0000000000108947 */ /* 0x005fec0003800000 */
[----:B------:R-:W-:Y:S02]  /*2760*/  MOV R3, R25 ;  /* 0x0000001900037202 */ /* 0x000fe40000000f00 */
[----:B------:R-:W-:-:S07]  /*2770*/  MOV R20, 0x2790 ;  /* 0x0000279000147802 */ /* 0x000fce0000000f00 */
[----:B------:R-:W-:Y:S05]  /*2780*/  CALL.REL.NOINC `($__internal_0_$__cuda_sm3x_div_rn_noftz_f32_slowpath) ;  /* 0x0000004000ec7944 */ /* 0x000fea0003c00000 */
[----:B------:R-:W-:-:S07]  /*2790*/  IMAD.MOV.U32 R19, RZ, RZ, R3 ;  /* 0x000000ffff137224 */ /* 0x000fce00078e0003 */
.L_x_50:
[----:B------:R-:W-:Y:S05]  /*27a0*/  BSYNC.RECONVERGENT B4 ;  /* 0x0000000000047941 */ /* 0x000fea0003800200 */
.L_x_49:
        /* <DEDUP_REMOVED lines=17> */
.L_x_52:
[----:B------:R-:W-:Y:S05]  /*28c0*/  BSYNC.RECONVERGENT B4 ;  /* 0x0000000000047941 */ /* 0x000fea0003800200 */
.L_x_51:
        /* <DEDUP_REMOVED lines=14> */
[----:B------:R-:W-:Y:S01]  /*29b0*/  IMAD.MOV.U32 R3, RZ, RZ, R25 ;  /* 0x000000ffff037224 */ /* 0x000fe200078e0019 */
[----:B------:R-:W-:-:S07]  /*29c0*/  MOV R20, 0x29e0 ;  /* 0x000029e000147802 */ /* 0x000fce0000000f00 */
[----:B------:R-:W-:Y:S05]  /*29d0*/  CALL.REL.NOINC `($__internal_0_$__cuda_sm3x_div_rn_noftz_f32_slowpath) ;  /* 0x0000004000587944 */ /* 0x000fea0003c00000 */
[----:B------:R-:W-:-:S07]  /*29e0*/  MOV R19, R3 ;  /* 0x0000000300137202 */ /* 0x000fce0000000f00 */
.L_x_54:
[----:B------:R-:W-:Y:S05]  /*29f0*/  BSYNC.RECONVERGENT B4 ;  /* 0x0000000000047941 */ /* 0x000fea0003800200 */
.L_x_53:
        /* <DEDUP_REMOVED lines=17> */
.L_x_56:
[----:B------:R-:W-:Y:S05]  /*2b10*/  BSYNC.RECONVERGENT B4 ;  /* 0x0000000000047941 */ /* 0x000fea0003800200 */
.L_x_55:
        /* <DEDUP_REMOVED lines=18> */
.L_x_58:
[----:B------:R-:W-:Y:S05]  /*2c40*/  BSYNC.RECONVERGENT B4 ;  /* 0x0000000000047941 */ /* 0x000fea0003800200 */
.L_x_57:
        /* <DEDUP_REMOVED lines=17> */
.L_x_60:
[----:B------:R-:W-:Y:S05]  /*2d60*/  BSYNC.RECONVERGENT B4 ;  /* 0x0000000000047941 */ /* 0x000fea0003800200 */
.L_x_59:
        /* <DEDUP_REMOVED lines=18> */
.L_x_62:
[----:B------:R-:W-:Y:S05]  /*2e90*/  BSYNC.RECONVERGENT B4 ;  /* 0x0000000000047941 */ /* 0x000fea0003800200 */
.L_x_61:
[----:B------:R0:W-:Y:S04]  /*2ea0*/  STG.E desc[UR36][R12.64+0x1c], R19 ;  /* 0x00001c130c007986 */ /* 0x0001e8000c101924 */
[----:B------:R0:W-:Y:S01]  /*2eb0*/  ST.E desc[UR36][R8.64+0x1c], RZ ;  /* 0x00001cff08007985 */ /* 0x0001e2000c101924 */
[----:B------:R-:W-:Y:S05]  /*2ec0*/  @P2 BRA `(.L_x_63) ;  /* 0xfffffff400942947 */ /* 0x000fea000383ffff */
[----:B------:R-:W-:Y:S05]  /*2ed0*/  BSYNC.RECONVERGENT B3 ;  /* 0x0000000000037941 */ /* 0x000fea0003800200 */
.L_x_46:
[----:B------:R-:W-:-:S07]  /*2ee0*/  IMAD.MOV.U32 R18, RZ, RZ, R11 ;  /* 0x000000ffff127224 */ /* 0x000fce00078e000b */
.L_x_45:
[----:B------:R-:W-:-:S13]  /*2ef0*/  ISETP.NE.AND P0, PT, R32, RZ, PT ;  /* 0x000000ff2000720c */ /* 0x000fda0003f05270 */
[----:B------:R-:W-:Y:S05]  /*2f00*/  @!P0 BRA `(.L_x_64) ;  /* 0x00000008009c8947 */ /* 0x000fea0003800000 */
[----:B------:R-:W-:-:S13]  /*2f10*/  ISETP.GE.U32.AND P0, PT, R29, 0x3, PT ;  /* 0x000000031d00780c */ /* 0x000fda0003f06070 */
[----:B------:R-:W-:Y:S05]  /*2f20*/  @!P0 BRA `(.L_x_65) ;  /* 0x00000004005c8947 */ /* 0x000fea0003800000 */
[----:B---34-:R-:W2:Y:S01]  /*2f30*/  LD.E R3, desc[UR36][R6.64] ;  /* 0x0000002406037980 */ /* 0x018ea2000c101900 */
[----:B------:R-:W-:-:S05]  /*2f40*/  IADD3 R37, PT, PT, R15, R18, RZ ;  /* 0x000000120f257210 */ /* 0x000fca0007ffe0ff */
[----:B0-----:R-:W-:-:S05]  /*2f50*/  IMAD.WIDE.U32 R12, R37, 0x4, R16 ;  /* 0x00000004250c7825 */ /* 0x001fca00078e0010 */
[----:B------:R-:W3:Y:S01]  /*2f60*/  LD.E R0, desc[UR36][R12.64] ;  /* 0x000000240c007980 */ /* 0x000ee2000c101900 */
[----:B------:R-:W-:Y:S01]  /*2f70*/  BSSY.RECONVERGENT B3, `(.L_x_66) ;  /* 0x000000d000037945 */ /* 0x000fe20003800200 */
        /* <DEDUP_REMOVED lines=12> */
.L_x_67:
[----:B------:R-:W-:Y:S05]  /*3040*/  BSYNC.RECONVERGENT B3 ;  /* 0x0000000000037941 */ /* 0x000fea0003800200 */
.L_x_66:
[----:B------:R-:W0:Y:S01]  /*3050*/  LDC.64 R20, c[0x0][0x388] ;  /* 0x0000e200ff147b82 */ /* 0x000e220000000a00 */
[----:B------:R-:W-:-:S04]  /*3060*/  IADD3 R0, P0, PT, R15, R18, RZ ;  /* 0x000000120f007210 */ /* 0x000fc80007f1e0ff */
[----:B------:R-:W-:Y:S01]  /*3070*/  IADD3.X R9, PT, PT, RZ, RZ, RZ, P0, !PT ;  /* 0x000000ffff097210 */ /* 0x000fe200007fe4ff */
[----:B------:R-:W-:Y:S02]  /*3080*/  IMAD.SHL.U32 R39, R0, 0x4, RZ ;  /* 0x0000000400277824 */ /* 0x000fe400078e00ff */
[----:B0-----:R-:W-:-:S05]  /*3090*/  IMAD.WIDE.U32 R20, R37, 0x4, R20 ;  /* 0x0000000425147825 */ /* 0x001fca00078e0014 */
[----:B------:R0:W-:Y:S04]  /*30a0*/  STG.E desc[UR36][R20.64], R3 ;  /* 0x0000000314007986 */ /* 0x0001e8000c101924 */
[----:B------:R1:W-:Y:S04]  /*30b0*/  ST.E desc[UR36][R12.64], RZ ;  /* 0x000000ff0c007985 */ /* 0x0003e8000c101924 */
[----:B------:R-:W2:Y:S01]  /*30c0*/  LD.E R19, desc[UR36][R6.64] ;  /* 0x0000002406137980 */ /* 0x000ea2000c101900 */
[----:B------:R-:W-:Y:S02]  /*30d0*/  SHF.L.U64.HI R37, R0, 0x2, R9 ;  /* 0x0000000200257819 */ /* 0x000fe40000010209 */
[----:B------:R-:W-:-:S04]  /*30e0*/  IADD3 R8, P0, PT, R16, R39, RZ ;  /* 0x0000002710087210 */ /* 0x000fc80007f1e0ff */
[----:B------:R-:W-:-:S05]  /*30f0*/  IADD3.X R9, PT, PT, R17, R37, RZ, P0, !PT ;  /* 0x0000002511097210 */ /* 0x000fca00007fe4ff */
[----:B------:R-:W3:Y:S01]  /*3100*/  LD.E R0, desc[UR36][R8.64+0x4] ;  /* 0x0000042408007980 */ /* 0x000ee2000c101900 */
[----:B------:R-:W-:Y:S01]  /*3110*/  BSSY.RECONVERGENT B3, `(.L_x_68) ;  /* 0x000000d000037945 */ /* 0x000fe20003800200 */
[----:B--2---:R-:W-:-:S04]  /*3120*/  I2FP.F32.S32 R19, R19 ;  /* 0x0000001300137245 */ /* 0x004fc80000201400 */
[----:B0-----:R-:W1:Y:S08]  /*3130*/  MUFU.RCP R3, R19 ;  /* 0x0000001300037308 */ /* 0x001e700000001000 */
[----:B---3--:R-:W0:Y:S01]  /*3140*/  FCHK P0, R0, R19 ;  /* 0x0000001300007302 */ /* 0x008e220000000000 */
[----:B-1----:R-:W-:-:S04]  /*3150*/  FFMA R12, -R19, R3, 1 ;  /* 0x3f800000130c7423 */ /* 0x002fc80000000103 */
[----:B------:R-:W-:-:S04]  /*3160*/  FFMA R3, R3, R12, R3 ;  /* 0x0000000c03037223 */ /* 0x000fc80000000003 */
[----:B------:R-:W-:-:S04]  /*3170*/  FFMA R12, R0, R3, RZ ;  /* 0x00000003000c7223 */ /* 0x000fc800000000ff */
[----:B------:R-:W-:-:S04]  /*3180*/  FFMA R13, -R19, R12, R0 ;  /* 0x0000000c130d7223 */ /* 0x000fc80000000100 */
[----:B------:R-:W-:Y:S01]  /*3190*/  FFMA R3, R3, R13, R12 ;  /* 0x0000000d03037223 */ /* 0x000fe2000000000c */
[----:B0-----:R-:W-:Y:S06]  /*31a0*/  @!P0 BRA `(.L_x_69) ;  /* 0x00000000000c8947 */ /* 0x001fec0003800000 */
[----:B------:R-:W-:Y:S01]  /*31b0*/  IMAD.MOV.U32 R3, RZ, RZ, R19 ;  /* 0x000000ffff037224 */ /* 0x000fe200078e0013 */
[----:B------:R-:W-:-:S07]  /*31c0*/  MOV R20, 0x31e0 ;  /* 0x000031e000147802 */ /* 0x000fce0000000f00 */
[----:B------:R-:W-:Y:S05]  /*31d0*/  CALL.REL.NOINC `($__internal_0_$__cuda_sm3x_div_rn_noftz_f32_slowpath) ;  /* 0x0000003800587944 */ /* 0x000fea0003c00000 */
.L_x_69:
[----:B------:R-:W-:Y:S05]  /*31e0*/  BSYNC.RECONVERGENT B3 ;  /* 0x0000000000037941 */ /* 0x000fea0003800200 */
.L_x_68:
[----:B------:R-:W0:Y:S02]  /*31f0*/  LDCU.64 UR4, c[0x0][0x388] ;  /* 0x00007100ff0477ac */ /* 0x000e240008000a00 */
[----:B0-----:R-:W-:-:S04]  /*3200*/  IADD3 R12, P0, PT, R39, UR4, RZ ;  /* 0x00000004270c7c10 */ /* 0x001fc8000ff1e0ff */
[----:B------:R-:W-:-:S05]  /*3210*/  IADD3.X R13, PT, PT, R37, UR5, RZ, P0, !PT ;  /* 0x00000005250d7c10 */ /* 0x000fca00087fe4ff */
        /* <DEDUP_REMOVED lines=18> */
.L_x_71:
[----:B------:R-:W-:Y:S05]  /*3340*/  BSYNC.RECONVERGENT B3 ;  /* 0x0000000000037941 */ /* 0x000fea0003800200 */
.L_x_70:
        /* <DEDUP_REMOVED lines=17> */
.L_x_73:
[----:B------:R-:W-:Y:S05]  /*3460*/  BSYNC.RECONVERGENT B3 ;  /* 0x0000000000037941 */ /* 0x000fea0003800200 */
.L_x_72:
[----:B------:R1:W-:Y:S01]  /*3470*/  STG.E desc[UR36][R12.64+0xc], R3 ;  /* 0x00000c030c007986 */ /* 0x0003e2000c101924 */
[----:B------:R-:W-:-:S03]  /*3480*/  VIADD R18, R18, 0x4 ;  /* 0x0000000412127836 */ /* 0x000fc60000000000 */
[----:B------:R1:W-:Y:S04]  /*3490*/  ST.E desc[UR36][R8.64+0xc], RZ ;  /* 0x00000cff08007985 */ /* 0x0003e8000c101924 */
.L_x_65:
[----:B------:R-:W-:-:S13]  /*34a0*/  ISETP.NE.AND P0, PT, R31, RZ, PT ;  /* 0x000000ff1f00720c */ /* 0x000fda0003f05270 */
[----:B------:R-:W-:Y:S05]  /*34b0*/  @!P0 BRA `(.L_x_64) ;  /* 0x0000000400308947 */ /* 0x000fea0003800000 */
[----:B------:R-:W-:-:S13]  /*34c0*/  ISETP.NE.AND P0, PT, R27, RZ, PT ;  /* 0x000000ff1b00720c */ /* 0x000fda0003f05270 */
[----:B------:R-:W-:Y:S05]  /*34d0*/  @!P0 BRA `(.L_x_74) ;  /* 0x0000000000c88947 */ /* 0x000fea0003800000 */
[----:B-1-34-:R-:W2:Y:S01]  /*34e0*/  LD.E R3, desc[UR36][R6.64] ;  /* 0x0000002406037980 */ /* 0x01aea2000c101900 */
        /* <DEDUP_REMOVED lines=16> */
.L_x_76:
[----:B------:R-:W-:Y:S05]  /*35f0*/  BSYNC.RECONVERGENT B3 ;  /* 0x0000000000037941 */ /* 0x000fea0003800200 */
.L_x_75:
        /* <DEDUP_REMOVED lines=25> */
.L_x_78:
[----:B------:R-:W-:Y:S05]  /*3790*/  BSYNC.RECONVERGENT B3 ;  /* 0x0000000000037941 */ /* 0x000fea0003800200 */
.L_x_77:
[----:B------:R-:W0:Y:S01]  /*37a0*/  LDCU.64 UR4, c[0x0][0x388] ;  /* 0x00007100ff0477ac */ /* 0x000e220008000a00 */
[----:B------:R-:W-:Y:S02]  /*37b0*/  IADD3 R18, PT, PT, R18, 0x2, RZ ;  /* 0x0000000212127810 */ /* 0x000fe40007ffe0ff */
[----:B0-----:R-:W-:-:S04]  /*37c0*/  IADD3 R8, P0, PT, R39, UR4, RZ ;  /* 0x0000000427087c10 */ /* 0x001fc8000ff1e0ff */
[----:B------:R-:W-:-:S05]  /*37d0*/  IADD3.X R9, PT, PT, R37, UR5, RZ, P0, !PT ;  /* 0x0000000525097c10 */ /* 0x000fca00087fe4ff */
[----:B------:R2:W-:Y:S04]  /*37e0*/  STG.E desc[UR36][R8.64+0x4], R3 ;  /* 0x0000040308007986 */ /* 0x0005e8000c101924 */
[----:B------:R2:W-:Y:S02]  /*37f0*/  ST.E desc[UR36][R12.64+0x4], RZ ;  /* 0x000004ff0c007985 */ /* 0x0005e4000c101924 */
.L_x_74:
[----:B------:R-:W-:-:S13]  /*3800*/  ISETP.NE.AND P0, PT, R30, RZ, PT ;  /* 0x000000ff1e00720c */ /* 0x000fda0003f05270 */
[----:B------:R-:W-:Y:S05]  /*3810*/  @!P0 BRA `(.L_x_64) ;  /* 0x0000000000588947 */ /* 0x000fea0003800000 */
[----:B-1234-:R-:W2:Y:S01]  /*3820*/  LD.E R3, desc[UR36][R6.64] ;  /* 0x0000002406037980 */ /* 0x01eea2000c101900 */
[----:B------:R-:W-:-:S04]  /*3830*/  IMAD.IADD R15, R15, 0x1, R18 ;  /* 0x000000010f0f7824 */ /* 0x000fc800078e0212 */
        /* <DEDUP_REMOVED lines=12> */
[----:B------:R-:W-:Y:S02]  /*3900*/  MOV R3, R19 ;  /* 0x0000001300037202 */ /* 0x000fe40000000f00 */
[----:B------:R-:W-:-:S07]  /*3910*/  MOV R20, 0x3930 ;  /* 0x0000393000147802 */ /* 0x000fce0000000f00 */
[----:B------:R-:W-:Y:S05]  /*3920*/  CALL.REL.NOINC `($__internal_0_$__cuda_sm3x_div_rn_noftz_f32_slowpath) ;  /* 0x0000003000847944 */ /* 0x000fea0003c00000 */
.L_x_80:
[----:B------:R-:W-:Y:S05]  /*3930*/  BSYNC.RECONVERGENT B3 ;  /* 0x0000000000037941 */ /* 0x000fea0003800200 */
.L_x_79:
[----:B------:R-:W0:Y:S02]  /*3940*/  LDC.64 R12, c[0x0][0x388] ;  /* 0x0000e200ff0c7b82 */ /* 0x000e240000000a00 */
[----:B0-----:R-:W-:-:S05]  /*3950*/  IMAD.WIDE.U32 R12, R15, 0x4, R12 ;  /* 0x000000040f0c7825 */ /* 0x001fca00078e000c */
[----:B------:R0:W-:Y:S04]  /*3960*/  STG.E desc[UR36][R12.64], R3 ;  /* 0x000000030c007986 */ /* 0x0001e8000c101924 */
[----:B------:R0:W-:Y:S02]  /*3970*/  ST.E desc[UR36][R8.64], RZ ;  /* 0x000000ff08007985 */ /* 0x0001e4000c101924 */
.L_x_64:
[----:B------:R0:W-:Y:S01]  /*3980*/  ST.E desc[UR36][R6.64], RZ ;  /* 0x000000ff06007985 */ /* 0x0001e2000c101924 */
[----:B------:R-:W-:-:S05]  /*3990*/  VIADD R14, R14, 0x1 ;  /* 0x000000010e0e7836 */ /* 0x000fca0000000000 */
[----:B------:R-:W-:-:S13]  /*39a0*/  ISETP.NE.AND P0, PT, R14, R22, PT ;  /* 0x000000160e00720c */ /* 0x000fda0003f05270 */
[----:B0-----:R-:W-:Y:S05]  /*39b0*/  @P0 BRA `(.L_x_81) ;  /* 0xffffffe800bc0947 */ /* 0x001fea000383ffff */
[----:B------:R-:W-:Y:S05]  /*39c0*/  BSYNC.RECONVERGENT B0 ;  /* 0x0000000000007941 */ /* 0x000fea0003800200 */
.L_x_44:
[----:B------:R-:W-:Y:S05]  /*39d0*/  BRA `(.L_x_82) ;  /* 0x0000000000a87947 */ /* 0x000fea0003800000 */
.L_x_43:
[----:B------:R-:W-:Y:S01]  /*39e0*/  IADD3 R0, PT, PT, R22, -0x1, RZ ;  /* 0xffffffff16007810 */ /* 0x000fe20007ffe0ff */
[----:B---34-:R-:W-:-:S03]  /*39f0*/  IMAD.MOV.U32 R3, RZ, RZ, RZ ;  /* 0x000000ffff037224 */ /* 0x018fc600078e00ff */
[----:B------:R-:W-:-:S13]  /*3a00*/  ISETP.GE.U32.AND P0, PT, R0, 0x7, PT ;  /* 0x000000070000780c */ /* 0x000fda0003f06070 */
[----:B------:R-:W-:Y:S05]  /*3a10*/  @!P0 BRA `(.L_x_83) ;  /* 0x0000000000448947 */ /* 0x000fea0003800000 */
[----:B------:R-:W-:Y:S01]  /*3a20*/  HFMA2 R3, -RZ, RZ, 0, 0 ;  /* 0x00000000ff037431 */ /* 0x000fe200000001ff */
[----:B------:R-:W-:Y:S01]  /*3a30*/  BSSY.RECONVERGENT B0, `(.L_x_84) ;  /* 0x000000e000007945 */ /* 0x000fe20003800200 */
[----:B------:R-:W-:-:S07]  /*3a40*/  LOP3.LUT R0, R22, 0x7ffffff8, RZ, 0xc0, !PT ;  /* 0x7ffffff816007812 */ /* 0x000fce00078ec0ff */
.L_x_85:
[----:B01-3--:R-:W-:-:S04]  /*3a50*/  IMAD.WIDE.U32 R6, R3, 0x4, R4 ;  /* 0x0000000403067825 */ /* 0x00bfc800078e0004 */
        /* <DEDUP_REMOVED lines=12> */
.L_x_84:
[----:B------:R-:W-:-:S07]  /*3b20*/  MOV R3, R0 ;  /* 0x0000000000037202 */ /* 0x000fce0000000f00 */
.L_x_83:
[----:B------:R-:W-:-:S13]  /*3b30*/  ISETP.NE.AND P0, PT, R35, RZ, PT ;  /* 0x000000ff2300720c */ /* 0x000fda0003f05270 */
[----:B------:R-:W-:Y:S05]  /*3b40*/  @!P0 BRA `(.L_x_82) ;  /* 0x00000000004c8947 */ /* 0x000fea0003800000 */
[----:B------:R-:W-:-:S05]  /*3b50*/  VIADD R0, R35, 0xffffffff ;  /* 0xffffffff23007836 */ /* 0x000fca0000000000 */
[----:B------:R-:W-:Y:S02]  /*3b60*/  ISETP.GE.U32.AND P0, PT, R0, 0x3, PT ;  /* 0x000000030000780c */ /* 0x000fe40003f06070 */
[----:B------:R-:W-:-:S11]  /*3b70*/  LOP3.LUT P1, R0, R22, 0x3, RZ, 0xc0, !PT ;  /* 0x0000000316007812 */ /* 0x000fd6000782c0ff */
[C---:B01-3--:R-:W-:Y:S01]  /*3b80*/  @P0 IMAD.WIDE.U32 R6, R3.reuse, 0x4, R4 ;  /* 0x0000000403060825 */ /* 0x04bfe200078e0004 */
[----:B------:R-:W-:-:S04]  /*3b90*/  @P0 IADD3 R3, PT, PT, R3, 0x4, RZ ;  /* 0x0000000403030810 */ /* 0x000fc80007ffe0ff */
        /* <DEDUP_REMOVED lines=8> */
[----:B--2---:R-:W-:-:S04]  /*3c20*/  @P0 IMAD.WIDE.U32 R8, R3, 0x4, R4 ;  /* 0x0000000403080825 */ /* 0x004fc800078e0004 */
[----:B------:R-:W-:Y:S01]  /*3c30*/  @P0 VIADD R3, R3, 0x2 ;  /* 0x0000000203030836 */ /* 0x000fe20000000000 */
[----:B------:R0:W-:Y:S03]  /*3c40*/  @P0 ST.E desc[UR36][R8.64], RZ ;  /* 0x000000ff08000985 */ /* 0x0001e6000c101924 */
[----:B----4-:R-:W-:Y:S01]  /*3c50*/  @!P1 IMAD.WIDE.U32 R6, R3, 0x4, R4 ;  /* 0x0000000403069825 */ /* 0x010fe200078e0004 */
[----:B------:R0:W-:Y:S04]  /*3c60*/  @P0 ST.E desc[UR36][R8.64+0x4], RZ ;  /* 0x000004ff08000985 */ /* 0x0001e8000c101924 */
[----:B------:R0:W-:Y:S02]  /*3c70*/  @!P1 ST.E desc[UR36][R6.64], RZ ;  /* 0x000000ff06009985 */ /* 0x0001e4000c101924 */
.L_x_82:
[----:B------:R-:W-:-:S13]  /*3c80*/  ISETP.GT.AND P0, PT, R2, RZ, PT ;  /* 0x000000ff0200720c */ /* 0x000fda0003f04270 */
[----:B------:R-:W-:Y:S05]  /*3c90*/  @P0 BRA `(.L_x_86) ;  /* 0xffffffcc00380947 */ /* 0x000fea000383ffff */
[----:B------:R-:W-:Y:S05]  /*3ca0*/  EXIT ;  /* 0x000000000000794d */ /* 0x000fea0003800000 */
.L_x_15:
[----:B------:R-:W-:-:S13]  /*3cb0*/  ISETP.GE.AND P0, PT, R23, 0x1, PT ;  /* 0x000000011700780c */ /* 0x000fda0003f06270 */
[----:B------:R-:W-:Y:S05]  /*3cc0*/  @!P0 BRA `(.L_x_87) ;  /* 0x0000000c003c8947 */ /* 0x000fea0003800000 */
[C---:B------:R-:W-:Y:S02]  /*3cd0*/  LOP3.LUT R18, R23.reuse, 0x7, RZ, 0xc0, !PT ;  /* 0x0000000717127812 */ /* 0x040fe400078ec0ff */
[C---:B------:R-:W-:Y:S02]  /*3ce0*/  LOP3.LUT R14, R23.reuse, 0xf, RZ, 0xc0, !PT ;  /* 0x0000000f170e7812 */ /* 0x040fe400078ec0ff */
[C---:B------:R-:W-:Y:S01]  /*3cf0*/  IADD3 R20, PT, PT, R23.reuse, -0x1, RZ ;  /* 0xffffffff17147810 */ /* 0x040fe20007ffe0ff */
[----:B012---:R-:W-:Y:S01]  /*3d00*/  VIADD R2, R18, 0xffffffff ;  /* 0xffffffff12027836 */ /* 0x007fe20000000000 */
[----:B------:R-:W-:Y:S02]  /*3d10*/  IADD3 R0, PT, PT, R14, -0x1, RZ ;  /* 0xffffffff0e007810 */ /* 0x000fe40007ffe0ff */
[----:B------:R-:W-:Y:S02]  /*3d20*/  LOP3.LUT R22, R23, 0x3, RZ, 0xc0, !PT ;  /* 0x0000000317167812 */ /* 0x000fe400078ec0ff */
[----:B------:R-:W-:-:S02]  /*3d30*/  ISETP.GE.U32.AND P0, PT, R0, 0x7, PT ;  /* 0x000000070000780c */ /* 0x000fc40003f06070 */
[----:B------:R-:W-:Y:S02]  /*3d40*/  ISETP.GE.U32.AND P1, PT, R2, 0x3, PT ;  /* 0x000000030200780c */ /* 0x000fe40003f26070 */
[----:B------:R-:W-:-:S11]  /*3d50*/  LOP3.LUT R0, R23, 0x7ffffff0, RZ, 0xc0, !PT ;  /* 0x7ffffff017007812 */ /* 0x000fd600078ec0ff */
.L_x_96:
[----:B------:R-:W-:Y:S01]  /*3d60*/  BSSY.RECONVERGENT B0, `(.L_x_88) ;  /* 0x00000c2000007945 */ /* 0x000fe20003800200 */
[----:B01234-:R-:W-:-:S07]  /*3d70*/  CS2R R8, SRZ ;  /* 0x0000000000087805 */ /* 0x01ffce000001ff00 */
.L_x_95:
[----:B012---:R-:W0:Y:S02]  /*3d80*/  LDC.64 R2, c[0x0][0x390] ;  /* 0x0000e400ff027b82 */ /* 0x007e240000000a00 */
[----:B0-----:R-:W-:-:S05]  /*3d90*/  IMAD.WIDE.U32 R2, R8, 0x4, R2 ;  /* 0x0000000408027825 */ /* 0x001fca00078e0002 */
[----:B---34-:R-:W2:Y:S02]  /*3da0*/  LDG.E R6, desc[UR36][R2.64] ;  /* 0x0000002402067981 */ /* 0x018ea4000c1e1900 */
[----:B--2---:R-:W-:-:S13]  /*3db0*/  ISETP.NE.AND P2, PT, R6, RZ, PT ;  /* 0x000000ff0600720c */ /* 0x004fda0003f45270 */
[----:B------:R0:W-:Y:S04]  /*3dc0*/  @P2 STG.E desc[UR36][R2.64], RZ ;  /* 0x000000ff02002986 */ /* 0x0001e8000c101924 */
[----:B------:R-:W2:Y:S01]  /*3dd0*/  LD.E R6, desc[UR36][R4.64] ;  /* 0x0000002404067980 */ /* 0x000ea2000c101900 */
[----:B------:R-:W-:Y:S01]  /*3de0*/  ISETP.GE.U32.AND P3, PT, R20, 0xf, PT ;  /* 0x0000000f1400780c */ /* 0x000fe20003f66070 */
[----:B------:R-:W-:Y:S02]  /*3df0*/  HFMA2 R11, -RZ, RZ, 0, 0 ;  /* 0x00000000ff0b7431 */ /* 0x000fe400000001ff */
[----:B------:R-:W-:Y:S02]  /*3e00*/  IMAD R10, R23, R8, RZ ;  /* 0x00000008170a7224 */ /* 0x000fe400078e02ff */
[----:B------:R-:W-:-:S02]  /*3e10*/  @P2 VIADD R9, R9, 0x1 ;  /* 0x0000000109092836 */ /* 0x000fc40000000000 */
[----:B--2---:R-:W-:-:S05]  /*3e20*/  VIADD R7, R6, 0x1 ;  /* 0x0000000106077836 */ /* 0x004fca0000000000 */
[----:B------:R0:W-:Y:S01]  /*3e30*/  ST.E desc[UR36][R4.64], R7 ;  /* 0x0000000704007985 */ /* 0x0001e2000c101924 */
[----:B------:R-:W-:Y:S05]  /*3e40*/  @!P3 BRA `(.L_x_89) ;  /* 0x00000004002cb947 */ /* 0x000fea0003800000 */
[----:B------:R-:W-:Y:S01]  /*3e50*/  BSSY.RECONVERGENT B1, `(.L_x_90) ;  /* 0x0000049000017945 */ /* 0x000fe20003800200 */
[----:B------:R-:W-:-:S07]  /*3e60*/  MOV R11, RZ ;  /* 0x000000ff000b7202 */ /* 0x000fce0000000f00 */
.L_x_91:
[----:B0-----:R-:W0:Y:S01]  /*3e70*/  LDC.64 R6, c[0x0][0x380] ;  /* 0x0000e000ff067b82 */ /* 0x001e220000000a00 */
[----:B-1----:R-:W-:Y:S02]  /*3e80*/  IMAD.IADD R13, R10, 0x1, R11 ;  /* 0x000000010a0d7824 */ /* 0x002fe400078e020b */
        /* <DEDUP_REMOVED lines=70> */
.L_x_90:
[----:B------:R-:W-:-:S07]  /*42f0*/  IMAD.MOV.U32 R11, RZ, RZ, R0 ;  /* 0x000000ffff0b7224 */ /* 0x000fce00078e0000 */
.L_x_89:
[----:B------:R-:W-:-:S13]  /*4300*/  ISETP.NE.AND P2, PT, R14, RZ, PT ;  /* 0x000000ff0e00720c */ /* 0x000fda0003f45270 */
[----:B------:R-:W-:Y:S05]  /*4310*/  @!P2 BRA `(.L_x_92) ;  /* 0x00000004008ca947 */ /* 0x000fea0003800000 */
[----:B------:R-:W-:Y:S01]  /*4320*/  ISETP.NE.AND P3, PT, R18, RZ, PT ;  /* 0x000000ff1200720c */ /* 0x000fe20003f65270 */
[----:B------:R-:W-:-:S12]  /*4330*/  @!P0 BRA `(.L_x_93) ;  /* 0x0000000000a88947 */ /* 0x000fd80003800000 */
[----:B01----:R-:W0:Y:S01]  /*4340*/  LDC.64 R2, c[0x0][0x380] ;  /* 0x0000e000ff027b82 */ /* 0x003e220000000a00 */
[----:B------:R-:W-:Y:S01]  /*4350*/  IADD3 R13, PT, PT, R10, R11, RZ ;  /* 0x0000000b0a0d7210 */ /* 0x000fe20007ffe0ff */
[----:B------:R-:W-:Y:S01]  /*4360*/  IMAD.WIDE.U32 R6, R11, 0x4, R16 ;  /* 0x000000040b067825 */ /* 0x000fe200078e0010 */
[----:B------:R-:W1:Y:S04]  /*4370*/  LDCU.64 UR4, c[0x0][0x380] ;  /* 0x00007000ff0477ac */ /* 0x000e680008000a00 */
[----:B------:R-:W2:Y:S04]  /*4380*/  LD.E R15, desc[UR36][R6.64] ;  /* 0x00000024060f7980 */ /* 0x000ea8000c101900 */
[----:B------:R-:W3:Y:S01]  /*4390*/  LD.E R21, desc[UR36][R6.64+0xc] ;  /* 0x00000c2406157980 */ /* 0x000ee2000c101900 */
[----:B0-----:R-:W-:-:S06]  /*43a0*/  IMAD.WIDE.U32 R2, R13, 0x4, R2 ;  /* 0x000000040d027825 */ /* 0x001fcc00078e0002 */
[----:B------:R-:W2:Y:S01]  /*43b0*/  LDG.E R2, desc[UR36][R2.64] ;  /* 0x0000002402027981 */ /* 0x000ea2000c1e1900 */
[----:B------:R-:W-:-:S05]  /*43c0*/  IADD3 R13, P2, PT, R10, R11, RZ ;  /* 0x0000000b0a0d7210 */ /* 0x000fca0007f5e0ff */
[----:B------:R-:W-:Y:S01]  /*43d0*/  IMAD.X R26, RZ, RZ, RZ, P2 ;  /* 0x000000ffff1a7224 */ /* 0x000fe200010e06ff */
[C---:B-1----:R-:W-:Y:S01]  /*43e0*/  LEA R12, P2, R13.reuse, UR4, 0x2 ;  /* 0x000000040d0c7c11 */ /* 0x042fe2000f8410ff */
[----:B------:R-:W4:Y:S03]  /*43f0*/  LD.E R3, desc[UR36][R6.64+0x8] ;  /* 0x0000082406037980 */ /* 0x000f26000c101900 */
[----:B------:R-:W-:Y:S02]  /*4400*/  LEA.HI.X R13, R13, UR5, R26, 0x2, P2 ;  /* 0x000000050d0d7c11 */ /* 0x000fe400090f141a */
[----:B------:R-:W5:Y:S01]  /*4410*/  LD.E R26, desc[UR36][R6.64+0x4] ;  /* 0x00000424061a7980 */ /* 0x000f62000c101900 */
[----:B--2---:R-:W-:-:S05]  /*4420*/  FADD R15, R2, R15 ;  /* 0x0000000f020f7221 */ /* 0x004fca0000000000 */
[----:B------:R0:W-:Y:S04]  /*4430*/  ST.E desc[UR36][R6.64], R15 ;  /* 0x0000000f06007985 */ /* 0x0001e8000c101924 */
[----:B------:R-:W5:Y:S04]  /*4440*/  LDG.E R19, desc[UR36][R12.64+0x4] ;  /* 0x000004240c137981 */ /* 0x000f68000c1e1900 */
[----:B0-----:R-:W2:Y:S01]  /*4450*/  LD.E R15, desc[UR36][R6.64+0x10] ;  /* 0x00001024060f7980 */ /* 0x001ea2000c101900 */
[----:B-----5:R-:W-:-:S05]  /*4460*/  FADD R19, R19, R26 ;  /* 0x0000001a13137221 */ /* 0x020fca0000000000 */
[----:B------:R0:W-:Y:S04]  /*4470*/  ST.E desc[UR36][R6.64+0x4], R19 ;  /* 0x0000041306007985 */ /* 0x0001e8000c101924 */
[----:B------:R-:W4:Y:S04]  /*4480*/  LDG.E R2, desc[UR36][R12.64+0x8] ;  /* 0x000008240c027981 */ /* 0x000f28000c1e1900 */
[----:B0-----:R-:W5:Y:S01]  /*4490*/  LD.E R19, desc[UR36][R6.64+0x14] ;  /* 0x0000142406137980 */ /* 0x001f62000c101900 */
[----:B----4-:R-:W-:-:S05]  /*44a0*/  FADD R3, R2, R3 ;  /* 0x0000000302037221 */ /* 0x010fca0000000000 */
[----:B------:R0:W-:Y:S04]  /*44b0*/  ST.E desc[UR36][R6.64+0x8], R3 ;  /* 0x0000080306007985 */ /* 0x0001e8000c101924 */
[----:B------:R-:W3:Y:S04]  /*44c0*/  LDG.E R2, desc[UR36][R12.64+0xc] ;  /* 0x00000c240c027981 */ /* 0x000ee8000c1e1900 */
[----:B0-----:R-:W4:Y:S01]  /*44d0*/  LD.E R3, desc[UR36][R6.64+0x18] ;  /* 0x0000182406037980 */ /* 0x001f22000c101900 */
[----:B---3--:R-:W-:-:S05]  /*44e0*/  FADD R21, R2, R21 ;  /* 0x0000001502157221 */ /* 0x008fca0000000000 */
[----:B------:R0:W-:Y:S04]  /*44f0*/  ST.E desc[UR36][R6.64+0xc], R21 ;  /* 0x00000c1506007985 */ /* 0x0001e8000c101924 */
[----:B------:R-:W2:Y:S04]  /*4500*/  LDG.E R2, desc[UR36][R12.64+0x10] ;  /* 0x000010240c027981 */ /* 0x000ea8000c1e1900 */
[----:B0-----:R-:W3:Y:S01]  /*4510*/  LD.E R21, desc[UR36][R6.64+0x1c] ;  /* 0x00001c2406157980 */ /* 0x001ee2000c101900 */
[----:B--2---:R-:W-:-:S05]  /*4520*/  FADD R15, R2, R15 ;  /* 0x0000000f020f7221 */ /* 0x004fca0000000000 */
[----:B------:R2:W-:Y:S04]  /*4530*/  ST.E desc[UR36][R6.64+0x10], R15 ;  /* 0x0000100f06007985 */ /* 0x0005e8000c101924 */
[----:B------:R-:W5:Y:S02]  /*4540*/  LDG.E R2, desc[UR36][R12.64+0x14] ;  /* 0x000014240c027981 */ /* 0x000f64000c1e1900 */
[----:B-----5:R-:W-:-:S05]  /*4550*/  FADD R19, R2, R19 ;  /* 0x0000001302137221 */ /* 0x020fca0000000000 */
[----:B------:R2:W-:Y:S04]  /*4560*/  ST.E desc[UR36][R6.64+0x14], R19 ;  /* 0x0000141306007985 */ /* 0x0005e8000c101924 */
[----:B------:R-:W4:Y:S02]  /*4570*/  LDG.E R2, desc[UR36][R12.64+0x18] ;  /* 0x000018240c027981 */ /* 0x000f24000c1e1900 */
[----:B----4-:R-:W-:-:S05]  /*4580*/  FADD R3, R2, R3 ;  /* 0x0000000302037221 */ /* 0x010fca0000000000 */
[----:B------:R2:W-:Y:S04]  /*4590*/  ST.E desc[UR36][R6.64+0x18], R3 ;  /* 0x0000180306007985 */ /* 0x0005e8000c101924 */
[----:B------:R-:W3:Y:S01]  /*45a0*/  LDG.E R2, desc[UR36][R12.64+0x1c] ;  /* 0x00001c240c027981 */ /* 0x000ee2000c1e1900 */
[----:B------:R-:W-:Y:S01]  /*45b0*/  IADD3 R11, PT, PT, R11, 0x8, RZ ;  /* 0x000000080b0b7810 */ /* 0x000fe20007ffe0ff */
[----:B---3--:R-:W-:-:S05]  /*45c0*/  FADD R21, R2, R21 ;  /* 0x0000001502157221 */ /* 0x008fca0000000000 */
[----:B------:R2:W-:Y:S02]  /*45d0*/  ST.E desc[UR36][R6.64+0x1c], R21 ;  /* 0x00001c1506007985 */ /* 0x0005e4000c101924 */
.L_x_93:
[----:B------:R-:W-:Y:S05]  /*45e0*/  @!P3 BRA `(.L_x_92) ;  /* 0x0000000000d8b947 */ /* 0x000fea0003800000 */
[----:B------:R-:W-:Y:S01]  /*45f0*/  ISETP.NE.AND P3, PT, R22, RZ, PT ;  /* 0x000000ff1600720c */ /* 0x000fe20003f65270 */
[----:B------:R-:W-:-:S12]  /*4600*/  @!P1 BRA `(.L_x_94) ;  /* 0x0000000000689947 */ /* 0x000fd80003800000 */
[----:B012---:R-:W0:Y:S01]  /*4610*/  LDC.64 R2, c[0x0][0x380] ;  /* 0x0000e000ff027b82 */ /* 0x007e220000000a00 */
[----:B------:R-:W-:Y:S01]  /*4620*/  IMAD.IADD R13, R10, 0x1, R11 ;  /* 0x000000010a0d7824 */ /* 0x000fe200078e020b */
[----:B------:R-:W1:Y:S01]  /*4630*/  LDCU.64 UR4, c[0x0][0x380] ;  /* 0x00007000ff0477ac */ /* 0x000e620008000a00 */
[----:B------:R-:W-:-:S05]  /*4640*/  IMAD.WIDE.U32 R6, R11, 0x4, R16 ;  /* 0x000000040b067825 */ /* 0x000fca00078e0010 */
[----:B------:R-:W2:Y:S04]  /*4650*/  LD.E R15, desc[UR36][R6.64] ;  /* 0x00000024060f7980 */ /* 0x000ea8000c101900 */
[----:B------:R-:W3:Y:S01]  /*4660*/  LD.E R21, desc[UR36][R6.64+0xc] ;  /* 0x00000c2406157980 */ /* 0x000ee2000c101900 */
[----:B0-----:R-:W-:-:S06]  /*4670*/  IMAD.WIDE.U32 R2, R13, 0x4, R2 ;  /* 0x000000040d027825 */ /* 0x001fcc00078e0002 */
[----:B------:R-:W2:Y:S01]  /*4680*/  LDG.E R2, desc[UR36][R2.64] ;  /* 0x0000002402027981 */ /* 0x000ea2000c1e1900 */
[----:B------:R-:W-:-:S04]  /*4690*/  IADD3 R13, P2, PT, R10, R11, RZ ;  /* 0x0000000b0a0d7210 */ /* 0x000fc80007f5e0ff */
[----:B------:R-:W-:Y:S02]  /*46a0*/  IADD3.X R26, PT, PT, RZ, RZ, RZ, P2, !PT ;  /* 0x000000ffff1a7210 */ /* 0x000fe400017fe4ff */
[C---:B-1----:R-:W-:Y:S01]  /*46b0*/  LEA R12, P2, R13.reuse, UR4, 0x2 ;  /* 0x000000040d0c7c11 */ /* 0x042fe2000f8410ff */
[----:B------:R-:W4:Y:S03]  /*46c0*/  LD.E R3, desc[UR36][R6.64+0x8] ;  /* 0x0000082406037980 */ /* 0x000f26000c101900 */
[----:B------:R-:W-:Y:S02]  /*46d0*/  LEA.HI.X R13, R13, UR5, R26, 0x2, P2 ;  /* 0x000000050d0d7c11 */ /* 0x000fe400090f141a */
[----:B------:R-:W5:Y:S01]  /*46e0*/  LD.E R26, desc[UR36][R6.64+0x4] ;  /* 0x00000424061a7980 */ /* 0x000f62000c101900 */
        /* <DEDUP_REMOVED lines=9> */
[----:B------:R-:W-:Y:S02]  /*4780*/  VIADD R11, R11, 0x4 ;  /* 0x000000040b0b7836 */ /* 0x000fe40000000000 */
[----:B---3--:R-:W-:-:S05]  /*4790*/  FADD R21, R2, R21 ;  /* 0x0000001502157221 */ /* 0x008fca0000000000 */
[----:B------:R0:W-:Y:S02]  /*47a0*/  ST.E desc[UR36][R6.64+0xc], R21 ;  /* 0x00000c1506007985 */ /* 0x0001e4000c101924 */
.L_x_94:
[----:B------:R-:W-:Y:S05]  /*47b0*/  @!P3 BRA `(.L_x_92) ;  /* 0x000000000064b947 */ /* 0x000fea0003800000 */
[----:B012---:R-:W0:Y:S01]  /*47c0*/  LDC.64 R2, c[0x0][0x380] ;  /* 0x0000e000ff027b82 */ /* 0x007e220000000a00 */
[----:B------:R-:W-:Y:S01]  /*47d0*/  IADD3 R13, PT, PT, R10, R11, RZ ;  /* 0x0000000b0a0d7210 */ /* 0x000fe20007ffe0ff */
[----:B------:R-:W-:-:S04]  /*47e0*/  IMAD.WIDE.U32 R6, R11, 0x4, R16 ;  /* 0x000000040b067825 */ /* 0x000fc800078e0010 */
[----:B0-----:R-:W-:Y:S02]  /*47f0*/  IMAD.WIDE.U32 R2, R13, 0x4, R2 ;  /* 0x000000040d027825 */ /* 0x001fe400078e0002 */
[----:B------:R-:W2:Y:S04]  /*4800*/  LD.E R13, desc[UR36][R6.64] ;  /* 0x00000024060d7980 */ /* 0x000ea8000c101900 */
[----:B------:R-:W2:Y:S01]  /*4810*/  LDG.E R2, desc[UR36][R2.64] ;  /* 0x0000002402027981 */ /* 0x000ea2000c1e1900 */
[----:B------:R-:W-:Y:S01]  /*4820*/  ISETP.NE.AND P2, PT, R22, 0x1, PT ;  /* 0x000000011600780c */ /* 0x000fe20003f45270 */
[----:B--2---:R-:W-:-:S05]  /*4830*/  FADD R13, R2, R13 ;  /* 0x0000000d020d7221 */ /* 0x004fca0000000000 */
[----:B------:R3:W-:Y:S07]  /*4840*/  ST.E desc[UR36][R6.64], R13 ;  /* 0x0000000d06007985 */ /* 0x0007ee000c101924 */
[----:B------:R-:W-:Y:S05]  /*4850*/  @!P2 BRA `(.L_x_92) ;  /* 0x00000000003ca947 */ /* 0x000fea0003800000 */
[----:B------:R-:W0:Y:S01]  /*4860*/  LDCU.64 UR4, c[0x0][0x380] ;  /* 0x00007000ff0477ac */ /* 0x000e220008000a00 */
[----:B------:R-:W-:Y:S02]  /*4870*/  IADD3 R10, P2, PT, R10, R11, RZ ;  /* 0x0000000b0a0a7210 */ /* 0x000fe40007f5e0ff */
[----:B------:R-:W2:Y:S03]  /*4880*/  LD.E R11, desc[UR36][R6.64+0x4] ;  /* 0x00000424060b7980 */ /* 0x000ea6000c101900 */
[----:B------:R-:W-:Y:S01]  /*4890*/  IMAD.X R3, RZ, RZ, RZ, P2 ;  /* 0x000000ffff037224 */ /* 0x000fe200010e06ff */
[----:B0-----:R-:W-:-:S04]  /*48a0*/  LEA R2, P2, R10, UR4, 0x2 ;  /* 0x000000040a027c11 */ /* 0x001fc8000f8410ff */
[----:B------:R-:W-:-:S05]  /*48b0*/  LEA.HI.X R3, R10, UR5, R3, 0x2, P2 ;  /* 0x000000050a037c11 */ /* 0x000fca00090f1403 */
[----:B------:R-:W2:Y:S01]  /*48c0*/  LDG.E R10, desc[UR36][R2.64+0x4] ;  /* 0x00000424020a7981 */ /* 0x000ea2000c1e1900 */
[----:B------:R-:W-:Y:S01]  /*48d0*/  ISETP.NE.AND P2, PT, R22, 0x2, PT ;  /* 0x000000021600780c */ /* 0x000fe20003f45270 */
[----:B--2---:R-:W-:-:S05]  /*48e0*/  FADD R11, R10, R11 ;  /* 0x0000000b0a0b7221 */ /* 0x004fca0000000000 */
[----:B------:R4:W-:Y:S07]  /*48f0*/  ST.E desc[UR36][R6.64+0x4], R11 ;  /* 0x0000040b06007985 */ /* 0x0009ee000c101924 */
[----:B------:R-:W-:Y:S05]  /*4900*/  @!P2 BRA `(.L_x_92) ;  /* 0x000000000010a947 */ /* 0x000fea0003800000 */
[----:B------:R-:W2:Y:S04]  /*4910*/  LDG.E R2, desc[UR36][R2.64+0x8] ;  /* 0x0000082402027981 */ /* 0x000ea8000c1e1900 */
[----:B----4-:R-:W2:Y:S02]  /*4920*/  LD.E R11, desc[UR36][R6.64+0x8] ;  /* 0x00000824060b7980 */ /* 0x010ea4000c101900 */
[----:B--2---:R-:W-:-:S05]  /*4930*/  FADD R11, R2, R11 ;  /* 0x0000000b020b7221 */ /* 0x004fca0000000000 */
[----:B------:R0:W-:Y:S02]  /*4940*/  ST.E desc[UR36][R6.64+0x8], R11 ;  /* 0x0000080b06007985 */ /* 0x0001e4000c101924 */
.L_x_92:
[----:B------:R-:W-:-:S04]  /*4950*/  IADD3 R8, PT, PT, R8, 0x1, RZ ;  /* 0x0000000108087810 */ /* 0x000fc80007ffe0ff */
[----:B------:R-:W-:-:S13]  /*4960*/  ISETP.NE.AND P2, PT, R8, R24, PT ;  /* 0x000000180800720c */ /* 0x000fda0003f45270 */
[----:B------:R-:W-:Y:S05]  /*4970*/  @P2 BRA `(.L_x_95) ;  /* 0xfffffff400002947 */ /* 0x000fea000383ffff */
[----:B------:R-:W-:Y:S05]  /*4980*/  BSYNC.RECONVERGENT B0 ;  /* 0x0000000000007941 */ /* 0x000fea0003800200 */
.L_x_88:
[----:B------:R-:W-:-:S13]  /*4990*/  ISETP.GT.AND P2, PT, R9, RZ, PT ;  /* 0x000000ff0900720c */ /* 0x000fda0003f44270 */
[----:B------:R-:W-:Y:S05]  /*49a0*/  @P2 BRA `(.L_x_96) ;  /* 0xfffffff000ec2947 */ /* 0x000fea000383ffff */
[----:B------:R-:W-:Y:S05]  /*49b0*/  EXIT ;  /* 0x000000000000794d */ /* 0x000fea0003800000 */
.L_x_87:
[C---:B------:R-:W-:Y:S02]  /*49c0*/  LOP3.LUT R12, R24.reuse, 0x7, RZ, 0xc0, !PT ;  /* 0x00000007180c7812 */ /* 0x040fe400078ec0ff */
[----:B------:R-:W-:-:S03]  /*49d0*/  LOP3.LUT R14, R24, 0x3, RZ, 0xc0, !PT ;  /* 0x00000003180e7812 */ /* 0x000fc600078ec0ff */
[----:B------:R-:W-:-:S05]  /*49e0*/  VIADD R0, R12, 0xffffffff ;  /* 0xffffffff0c007836 */ /* 0x000fca0000000000 */
[----:B------:R-:W-:Y:S02]  /*49f0*/  ISETP.GE.U32.AND P0, PT, R0, 0x3, PT ;  /* 0x000000030000780c */ /* 0x000fe40003f06070 */
[----:B------:R-:W-:-:S11]  /*4a00*/  LOP3.LUT R0, R24, 0x7ffffff8, RZ, 0xc0, !PT ;  /* 0x7ffffff818007812 */ /* 0x000fd600078ec0ff */
.L_x_104:
[----:B------:R-:W-:Y:S01]  /*4a10*/  ISETP.GE.U32.AND P1, PT, R24, 0x8, PT ;  /* 0x000000081800780c */ /* 0x000fe20003f26070 */
[----:B--2---:R-:W-:Y:S01]  /*4a20*/  IMAD.MOV.U32 R8, RZ, RZ, RZ ;  /* 0x000000ffff087224 */ /* 0x004fe200078e00ff */
[----:B0-----:R-:W-:-:S11]  /*4a30*/  MOV R7, RZ ;  /* 0x000000ff00077202 */ /* 0x001fd60000000f00 */
[----:B---34-:R-:W-:Y:S05]  /*4a40*/  @!P1 BRA `(.L_x_97) ;  /* 0x0000000400049947 */ /* 0x018fea0003800000 */
[----:B------:R-:W2:Y:S01]  /*4a50*/  LDC.64 R6, c[0x0][0x390] ;  /* 0x0000e400ff067b82 */ /* 0x000ea20000000a00 */
[----:B------:R-:W-:Y:S01]  /*4a60*/  BSSY.RECONVERGENT B0, `(.L_x_98) ;  /* 0x000003e000007945 */ /* 0x000fe20003800200 */
[----:B------:R-:W-:-:S07]  /*4a70*/  CS2R R8, SRZ ;  /* 0x0000000000087805 */ /* 0x000fce000001ff00 */
.L_x_99:
[----:B0123--:R-:W-:-:S05]  /*4a80*/  IMAD.WIDE.U32 R2, R9, 0x4, R6 ;  /* 0x0000000409027825 */ /* 0x00ffca00078e0006 */
[----:B------:R-:W2:Y:S02]  /*4a90*/  LDG.E R10, desc[UR36][R2.64] ;  /* 0x00000024020a7981 */ /* 0x000ea4000c1e1900 */
[----:B--2---:R-:W-:-:S13]  /*4aa0*/  ISETP.NE.AND P1, PT, R10, RZ, PT ;  /* 0x000000ff0a00720c */ /* 0x004fda0003f25270 */
[----:B------:R-:W-:Y:S04]  /*4ab0*/  @P1 STG.E desc[UR36][R2.64], RZ ;  /* 0x000000ff02001986 */ /* 0x000fe8000c101924 */
[----:B------:R-:W2:Y:S02]  /*4ac0*/  LD.E R10, desc[UR36][R4.64] ;  /* 0x00000024040a7980 */ /* 0x000ea4000c101900 */
[----:B--2---:R-:W-:-:S05]  /*4ad0*/  IADD3 R11, PT, PT, R10, 0x1, RZ ;  /* 0x000000010a0b7810 */ /* 0x004fca0007ffe0ff */
[----:B------:R0:W-:Y:S04]  /*4ae0*/  ST.E desc[UR36][R4.64], R11 ;  /* 0x0000000b04007985 */ /* 0x0001e8000c101924 */
[----:B------:R-:W2:Y:S02]  /*4af0*/  LDG.E R10, desc[UR36][R2.64+0x4] ;  /* 0x00000424020a7981 */ /* 0x000ea4000c1e1900 */
[----:B--2---:R-:W-:-:S13]  /*4b00*/  ISETP.NE.AND P6, PT, R10, RZ, PT ;  /* 0x000000ff0a00720c */ /* 0x004fda0003fc5270 */
[----:B------:R-:W-:Y:S04]  /*4b10*/  @P6 STG.E desc[UR36][R2.64+0x4], RZ ;  /* 0x000004ff02006986 */ /* 0x000fe8000c101924 */
[----:B0-----:R-:W2:Y:S02]  /*4b20*/  @P6 LD.E R11, desc[UR36][R4.64] ;  /* 0x00000024040b6980 */ /* 0x001ea4000c101900 */
[----:B--2---:R-:W-:-:S05]  /*4b30*/  VIADD R13, R11, 0x1 ;  /* 0x000000010b0d7836 */ /* 0x004fca0000000000 */
[----:B------:R0:W-:Y:S04]  /*4b40*/  ST.E desc[UR36][R4.64], R13 ;  /* 0x0000000d04007985 */ /* 0x0001e8000c101924 */
[----:B------:R-:W2:Y:S02]  /*4b50*/  LDG.E R10, desc[UR36][R2.64+0x8] ;  /* 0x00000824020a7981 */ /* 0x000ea4000c1e1900 */
[----:B--2---:R-:W-:-:S13]  /*4b60*/  ISETP.NE.AND P5, PT, R10, RZ, PT ;  /* 0x000000ff0a00720c */ /* 0x004fda0003fa5270 */
[----:B------:R-:W-:Y:S04]  /*4b70*/  @P5 STG.E desc[UR36][R2.64+0x8], RZ ;  /* 0x000008ff02005986 */ /* 0x000fe8000c101924 */
[----:B0-----:R-:W2:Y:S02]  /*4b80*/  @P5 LD.E R13, desc[UR36][R4.64] ;  /* 0x00000024040d5980 */ /* 0x001ea4000c101900 */
        /* <DEDUP_REMOVED lines=20> */
[----:B------:R-:W2:Y:S01]  /*4cd0*/  LDG.E R10, desc[UR36][R2.64+0x18] ;  /* 0x00001824020a7981 */ /* 0x000ea2000c1e1900 */
[----:B------:R-:W-:Y:S02]  /*4ce0*/  @P1 IADD3 R8, PT, PT, R8, 0x1, RZ ;  /* 0x0000000108081810 */ /* 0x000fe40007ffe0ff */
        /* <DEDUP_REMOVED lines=8> */
[----:B------:R3:W-:Y:S04]  /*4d70*/  @P6 STG.E desc[UR36][R2.64+0x1c], RZ ;  /* 0x00001cff02006986 */ /* 0x0007e8000c101924 */
[----:B0-----:R-:W2:Y:S01]  /*4d80*/  @P6 LD.E R11, desc[UR36][R4.64] ;  /* 0x00000024040b6980 */ /* 0x001ea2000c101900 */
[----:B------:R-:W-:Y:S01]  /*4d90*/  @P5 IADD3 R8, PT, PT, R8, 0x1, RZ ;  /* 0x0000000108085810 */ /* 0x000fe20007ffe0ff */
[----:B------:R-:W-:-:S04]  /*4da0*/  VIADD R9, R9, 0x8 ;  /* 0x0000000809097836 */ /* 0x000fc80000000000 */
[----:B------:R-:W-:-:S05]  /*4db0*/  @P4 VIADD R8, R8, 0x1 ;  /* 0x0000000108084836 */ /* 0x000fca0000000000 */
[----:B------:R-:W-:-:S04]  /*4dc0*/  @P3 IADD3 R8, PT, PT, R8, 0x1, RZ ;  /* 0x0000000108083810 */ /* 0x000fc80007ffe0ff */
[----:B------:R-:W-:Y:S02]  /*4dd0*/  @P2 IADD3 R8, PT, PT, R8, 0x1, RZ ;  /* 0x0000000108082810 */ /* 0x000fe40007ffe0ff */
[----:B------:R-:W-:-:S03]  /*4de0*/  ISETP.NE.AND P2, PT, R9, R0, PT ;  /* 0x000000000900720c */ /* 0x000fc60003f45270 */
[----:B------:R-:W-:-:S05]  /*4df0*/  @P1 VIADD R8, R8, 0x1 ;  /* 0x0000000108081836 */ /* 0x000fca0000000000 */
[----:B------:R-:W-:Y:S01]  /*4e00*/  @P6 IADD3 R8, PT, PT, R8, 0x1, RZ ;  /* 0x0000000108086810 */ /* 0x000fe20007ffe0ff */
[----:B--2---:R-:W-:-:S05]  /*4e10*/  VIADD R13, R11, 0x1 ;  /* 0x000000010b0d7836 */ /* 0x004fca0000000000 */
[----:B------:R3:W-:Y:S01]  /*4e20*/  ST.E desc[UR36][R4.64], R13 ;  /* 0x0000000d04007985 */ /* 0x0007e2000c101924 */
[----:B------:R-:W-:Y:S05]  /*4e30*/  @P2 BRA `(.L_x_99) ;  /* 0xfffffffc00102947 */ /* 0x000fea000383ffff */
[----:B------:R-:W-:Y:S05]  /*4e40*/  BSYNC.RECONVERGENT B0 ;  /* 0x0000000000007941 */ /* 0x000fea0003800200 */
.L_x_98:
[----:B------:R-:W-:-:S07]  /*4e50*/  IMAD.MOV.U32 R7, RZ, RZ, R0 ;  /* 0x000000ffff077224 */ /* 0x000fce00078e0000 */
.L_x_97:
[----:B------:R-:W-:-:S13]  /*4e60*/  ISETP.NE.AND P1, PT, R12, RZ, PT ;  /* 0x000000ff0c00720c */ /* 0x000fda0003f25270 */
[----:B------:R-:W-:Y:S05]  /*4e70*/  @!P1 BRA `(.L_x_100) ;  /* 0x0000000400049947 */ /* 0x000fea0003800000 */
[----:B------:R-:W-:Y:S01]  /*4e80*/  ISETP.NE.AND P5, PT, R14, RZ, PT ;  /* 0x000000ff0e00720c */ /* 0x000fe20003fa5270 */
[----:B------:R-:W-:-:S12]  /*4e90*/  @!P0 BRA `(.L_x_101) ;  /* 0x00000000007c8947 */ /* 0x000fd80003800000 */
[----:B01-3--:R-:W0:Y:S02]  /*4ea0*/  LDC.64 R2, c[0x0][0x390] ;  /* 0x0000e400ff027b82 */ /* 0x00be240000000a00 */
[----:B0-----:R-:W-:-:S05]  /*4eb0*/  IMAD.WIDE.U32 R2, R7, 0x4, R2 ;  /* 0x0000000407027825 */ /* 0x001fca00078e0002 */
        /* <DEDUP_REMOVED lines=20> */
[----:B------:R2:W-:Y:S04]  /*5000*/  @P4 STG.E desc[UR36][R2.64+0xc], RZ ;  /* 0x00000cff02004986 */ /* 0x0005e8000c101924 */
[----:B0-----:R-:W3:Y:S01]  /*5010*/  @P4 LD.E R9, desc[UR36][R4.64] ;  /* 0x0000002404094980 */ /* 0x001ee2000c101900 */
[----:B------:R-:W-:Y:S01]  /*5020*/  @P1 IADD3 R8, PT, PT, R8, 0x1, RZ ;  /* 0x0000000108081810 */ /* 0x000fe20007ffe0ff */
[----:B------:R-:W-:-:S04]  /*5030*/  VIADD R7, R7, 0x4 ;  /* 0x0000000407077836 */ /* 0x000fc80000000000 */
[----:B------:R-:W-:-:S05]  /*5040*/  @P2 VIADD R8, R8, 0x1 ;  /* 0x0000000108082836 */ /* 0x000fca0000000000 */
[----:B------:R-:W-:-:S04]  /*5050*/  @P3 IADD3 R8, PT, PT, R8, 0x1, RZ ;  /* 0x0000000108083810 */ /* 0x000fc80007ffe0ff */
[----:B------:R-:W-:Y:S01]  /*5060*/  @P4 IADD3 R8, PT, PT, R8, 0x1, RZ ;  /* 0x0000000108084810 */ /* 0x000fe20007ffe0ff */
[----:B---3--:R-:W-:-:S05]  /*5070*/  VIADD R11, R9, 0x1 ;  /* 0x00000001090b7836 */ /* 0x008fca0000000000 */
[----:B------:R2:W-:Y:S02]  /*5080*/  ST.E desc[UR36][R4.64], R11 ;  /* 0x0000000b04007985 */ /* 0x0005e4000c101924 */
.L_x_101:
[----:B------:R-:W-:Y:S05]  /*5090*/  @!P5 BRA `(.L_x_100) ;  /* 0x00000000007cd947 */ /* 0x000fea0003800000 */
[----:B------:R-:W-:-:S13]  /*50a0*/  ISETP.NE.AND P1, PT, R14, 0x1, PT ;  /* 0x000000010e00780c */ /* 0x000fda0003f25270 */
[----:B------:R-:W-:Y:S05]  /*50b0*/  @!P1 BRA `(.L_x_102) ;  /* 0x0000000000489947 */ /* 0x000fea0003800000 */
[----:B0123--:R-:W0:Y:S02]  /*50c0*/  LDC.64 R2, c[0x0][0x390] ;  /* 0x0000e400ff027b82 */ /* 0x00fe240000000a00 */
[----:B0-----:R-:W-:-:S05]  /*50d0*/  IMAD.WIDE.U32 R2, R7, 0x4, R2 ;  /* 0x0000000407027825 */ /* 0x001fca00078e0002 */
[----:B------:R-:W2:Y:S02]  /*50e0*/  LDG.E R6, desc[UR36][R2.64] ;  /* 0x0000002402067981 */ /* 0x000ea4000c1e1900 */
[----:B--2---:R-:W-:-:S13]  /*50f0*/  ISETP.NE.AND P1, PT, R6, RZ, PT ;  /* 0x000000ff0600720c */ /* 0x004fda0003f25270 */
[----:B------:R0:W-:Y:S04]  /*5100*/  @P1 STG.E desc[UR36][R2.64], RZ ;  /* 0x000000ff02001986 */ /* 0x0001e8000c101924 */
[----:B------:R-:W2:Y:S02]  /*5110*/  LD.E R6, desc[UR36][R4.64] ;  /* 0x0000002404067980 */ /* 0x000ea4000c101900 */
[----:B--2---:R-:W-:-:S05]  /*5120*/  VIADD R9, R6, 0x1 ;  /* 0x0000000106097836 */ /* 0x004fca0000000000 */
[----:B------:R0:W-:Y:S04]  /*5130*/  ST.E desc[UR36][R4.64], R9 ;  /* 0x0000000904007985 */ /* 0x0001e8000c101924 */
[----:B------:R-:W2:Y:S01]  /*5140*/  LDG.E R6, desc[UR36][R2.64+0x4] ;  /* 0x0000042402067981 */ /* 0x000ea2000c1e1900 */
[----:B------:R-:W-:Y:S02]  /*5150*/  @P1 IADD3 R8, PT, PT, R8, 0x1, RZ ;  /* 0x0000000108081810 */ /* 0x000fe40007ffe0ff */
[----:B--2---:R-:W-:-:S13]  /*5160*/  ISETP.NE.AND P2, PT, R6, RZ, PT ;  /* 0x000000ff0600720c */ /* 0x004fda0003f45270 */
[----:B0-----:R-:W-:Y:S05]  /*5170*/  @!P2 BRA `(.L_x_103) ;  /* 0x00000000000ca947 */ /* 0x001fea0003800000 */
[----:B------:R0:W-:Y:S04]  /*5180*/  STG.E desc[UR36][R2.64+0x4], RZ ;  /* 0x000004ff02007986 */ /* 0x0001e8000c101924 */
[----:B------:R0:W5:Y:S01]  /*5190*/  LD.E R9, desc[UR36][R4.64] ;  /* 0x0000002404097980 */ /* 0x000162000c101900 */
[----:B------:R-:W-:-:S07]  /*51a0*/  VIADD R8, R8, 0x1 ;  /* 0x0000000108087836 */ /* 0x000fce0000000000 */
.L_x_103:
[----:B-----5:R-:W-:Y:S01]  /*51b0*/  IADD3 R9, PT, PT, R9, 0x1, RZ ;  /* 0x0000000109097810 */ /* 0x020fe20007ffe0ff */
[----:B------:R-:W-:-:S04]  /*51c0*/  VIADD R7, R7, 0x2 ;  /* 0x0000000207077836 */ /* 0x000fc80000000000 */
[----:B------:R4:W-:Y:S03]  /*51d0*/  ST.E desc[UR36][R4.64], R9 ;  /* 0x0000000904007985 */ /* 0x0009e6000c101924 */
.L_x_102:
[----:B------:R-:W-:-:S13]  /*51e0*/  LOP3.LUT P1, RZ, R24, 0x1, RZ, 0xc0, !PT ;  /* 0x0000000118ff7812 */ /* 0x000fda000782c0ff */
[----:B------:R-:W-:Y:S05]  /*51f0*/  @!P1 BRA `(.L_x_100) ;  /* 0x0000000000249947 */ /* 0x000fea0003800000 */
[----:B0123--:R-:W0:Y:S02]  /*5200*/  LDC.64 R2, c[0x0][0x390] ;  /* 0x0000e400ff027b82 */ /* 0x00fe240000000a00 */
[----:B0-----:R-:W-:-:S05]  /*5210*/  IMAD.WIDE.U32 R2, R7, 0x4, R2 ;  /* 0x0000000407027825 */ /* 0x001fca00078e0002 */
[----:B------:R-:W2:Y:S02]  /*5220*/  LDG.E R6, desc[UR36][R2.64] ;  /* 0x0000002402067981 */ /* 0x000ea4000c1e1900 */
[----:B--2---:R-:W-:-:S13]  /*5230*/  ISETP.NE.AND P1, PT, R6, RZ, PT ;  /* 0x000000ff0600720c */ /* 0x004fda0003f25270 */
[----:B------:R0:W-:Y:S04]  /*5240*/  @P1 STG.E desc[UR36][R2.64], RZ ;  /* 0x000000ff02001986 */ /* 0x0001e8000c101924 */
[----:B------:R-:W2:Y:S01]  /*5250*/  LD.E R6, desc[UR36][R4.64] ;  /* 0x0000002404067980 */ /* 0x000ea2000c101900 */
[----:B------:R-:W-:Y:S01]  /*5260*/  @P1 VIADD R8, R8, 0x1 ;  /* 0x0000000108081836 */ /* 0x000fe20000000000 */
[----:B--2---:R-:W-:-:S05]  /*5270*/  IADD3 R7, PT, PT, R6, 0x1, RZ ;  /* 0x0000000106077810 */ /* 0x004fca0007ffe0ff */
[----:B------:R0:W-:Y:S02]  /*5280*/  ST.E desc[UR36][R4.64], R7 ;  /* 0x0000000704007985 */ /* 0x0001e4000c101924 */
.L_x_100:
[----:B------:R-:W-:-:S13]  /*5290*/  ISETP.GT.AND P1, PT, R8, RZ, PT ;  /* 0x000000ff0800720c */ /* 0x000fda0003f24270 */
[----:B------:R-:W-:Y:S05]  /*52a0*/  @P1 BRA `(.L_x_104) ;  /* 0xfffffff400d81947 */ /* 0x000fea000383ffff */
[----:B------:R-:W-:Y:S05]  /*52b0*/  EXIT ;  /* 0x000000000000794d */ /* 0x000fea0003800000 */
.L_x_14:
[----:B------:R-:W-:-:S13]  /*52c0*/  ISETP.GE.AND P0, PT, R22, 0x1, PT ;  /* 0x000000011600780c */ /* 0x000fda0003f06270 */
[----:B------:R-:W-:Y:S05]  /*52d0*/  @!P0 EXIT ;  /* 0x000000000000894d */ /* 0x000fea0003800000 */
[----:B------:R-:W-:-:S13]  /*52e0*/  ISETP.GE.AND P0, PT, R23, 0x1, PT ;  /* 0x000000011700780c */ /* 0x000fda0003f06270 */
[----:B------:R-:W-:Y:S05]  /*52f0*/  @P0 BRA `(.L_x_105) ;  /* 0x0000000000b00947 */ /* 0x000fea0003800000 */
[C---:B------:R-:W-:Y:S01]  /*5300*/  IADD3 R0, PT, PT, R22.reuse, -0x1, RZ ;  /* 0xffffffff16007810 */ /* 0x040fe20007ffe0ff */
[----:B--2---:R-:W-:Y:S01]  /*5310*/  IMAD.MOV.U32 R9, RZ, RZ, RZ ;  /* 0x000000ffff097224 */ /* 0x004fe200078e00ff */
[----:B------:R-:W-:Y:S02]  /*5320*/  LOP3.LUT R6, R22, 0x7, RZ, 0xc0, !PT ;  /* 0x0000000716067812 */ /* 0x000fe400078ec0ff */
[----:B------:R-:W-:Y:S02]  /*5330*/  ISETP.GE.U32.AND P0, PT, R0, 0x7, PT ;  /* 0x000000070000780c */ /* 0x000fe40003f06070 */
[----:B------:R-:W-:-:S11]  /*5340*/  ISETP.NE.AND P1, PT, R6, RZ, PT ;  /* 0x000000ff0600720c */ /* 0x000fd60003f25270 */
[----:B------:R-:W-:Y:S05]  /*5350*/  @!P0 BRA `(.L_x_106) ;  /* 0x0000000000408947 */ /* 0x000fea0003800000 */
[----:B------:R-:W-:Y:S01]  /*5360*/  HFMA2 R7, -RZ, RZ, 0, 0 ;  /* 0x00000000ff077431 */ /* 0x000fe200000001ff */
[----:B------:R-:W-:Y:S01]  /*5370*/  BSSY.RECONVERGENT B0, `(.L_x_106) ;  /* 0x000000e000007945 */ /* 0x000fe20003800200 */
[----:B------:R-:W-:-:S07]  /*5380*/  LOP3.LUT R9, R22, 0x7ffffff8, RZ, 0xc0, !PT ;  /* 0x7ffffff816097812 */ /* 0x000fce00078ec0ff */
.L_x_107:
[----:B012---:R-:W-:-:S04]  /*5390*/  IMAD.WIDE.U32 R2, R7, 0x4, R4 ;  /* 0x0000000407027825 */ /* 0x007fc800078e0004 */
        /* <DEDUP_REMOVED lines=12> */
.L_x_106:
[----:B------:R-:W-:Y:S05]  /*5460*/  @!P1 EXIT ;  /* 0x000000000000994d */ /* 0x000fea0003800000 */
[----:B------:R-:W-:Y:S02]  /*5470*/  ISETP.GE.U32.AND P0, PT, R6, 0x4, PT ;  /* 0x000000040600780c */ /* 0x000fe40003f06070 */
[----:B------:R-:W-:-:S04]  /*5480*/  LOP3.LUT R0, R22, 0x3, RZ, 0xc0, !PT ;  /* 0x0000000316007812 */ /* 0x000fc800078ec0ff */
[----:B------:R-:W-:-:S07]  /*5490*/  ISETP.NE.AND P1, PT, R0, RZ, PT ;  /* 0x000000ff0000720c */ /* 0x000fce0003f25270 */
[----:B012---:R-:W-:-:S05]  /*54a0*/  @P0 IMAD.WIDE.U32 R2, R9, 0x4, R4 ;  /* 0x0000000409020825 */ /* 0x007fca00078e0004 */
[----:B------:R0:W-:Y:S04]  /*54b0*/  @P0 ST.E desc[UR36][R2.64], RZ ;  /* 0x000000ff02000985 */ /* 0x0001e8000c101924 */
[----:B------:R0:W-:Y:S04]  /*54c0*/  @P0 ST.E desc[UR36][R2.64+0x4], RZ ;  /* 0x000004ff02000985 */ /* 0x0001e8000c101924 */
[----:B------:R0:W-:Y:S04]  /*54d0*/  @P0 ST.E desc[UR36][R2.64+0x8], RZ ;  /* 0x000008ff02000985 */ /* 0x0001e8000c101924 */
[----:B------:R0:W-:Y:S01]  /*54e0*/  @P0 ST.E desc[UR36][R2.64+0xc], RZ ;  /* 0x00000cff02000985 */ /* 0x0001e2000c101924 */
[----:B------:R-:W-:Y:S05]  /*54f0*/  @!P1 EXIT ;  /* 0x000000000000994d */ /* 0x000fea0003800000 */
[----:B------:R-:W-:Y:S02]  /*5500*/  ISETP.NE.AND P1, PT, R0, 0x1, PT ;  /* 0x000000010000780c */ /* 0x000fe40003f25270 */
[----:B------:R-:W-:Y:S02]  /*5510*/  LOP3.LUT R22, R22, 0x1, RZ, 0xc0, !PT ;  /* 0x0000000116167812 */ /* 0x000fe400078ec0ff */
[----:B------:R-:W-:Y:S02]  /*5520*/  @P0 IADD3 R9, PT, PT, R9, 0x4, RZ ;  /* 0x0000000409090810 */ /* 0x000fe40007ffe0ff */
[----:B------:R-:W-:-:S07]  /*5530*/  ISETP.NE.U32.AND P0, PT, R22, 0x1, PT ;  /* 0x000000011600780c */ /* 0x000fce0003f05070 */
[----:B0-----:R-:W-:-:S04]  /*5540*/  @P1 IMAD.WIDE.U32 R2, R9, 0x4, R4 ;  /* 0x0000000409021825 */ /* 0x001fc800078e0004 */
[----:B------:R-:W-:Y:S01]  /*5550*/  @P1 VIADD R9, R9, 0x2 ;  /* 0x0000000209091836 */ /* 0x000fe20000000000 */
[----:B------:R0:W-:Y:S04]  /*5560*/  @P1 ST.E desc[UR36][R2.64], RZ ;  /* 0x000000ff02001985 */ /* 0x0001e8000c101924 */
[----:B------:R0:W-:Y:S01]  /*5570*/  @P1 ST.E desc[UR36][R2.64+0x4], RZ ;  /* 0x000004ff02001985 */ /* 0x0001e2000c101924 */
[----:B------:R-:W-:Y:S05]  /*5580*/  @P0 EXIT ;  /* 0x000000000000094d */ /* 0x000fea0003800000 */
[----:B------:R-:W-:-:S05]  /*5590*/  IMAD.WIDE.U32 R4, R9, 0x4, R4 ;  /* 0x0000000409047825 */ /* 0x000fca00078e0004 */
[----:B------:R-:W-:Y:S01]  /*55a0*/  ST.E desc[UR36][R4.64], RZ ;  /* 0x000000ff04007985 */ /* 0x000fe2000c101924 */
[----:B------:R-:W-:Y:S05]  /*55b0*/  EXIT ;  /* 0x000000000000794d */ /* 0x000fea0003800000 */
.L_x_105:
[C---:B------:R-:W-:Y:S01]  /*55c0*/  LOP3.LUT R29, R23.reuse, 0x7, RZ, 0xc0, !PT ;  /* 0x00000007171d7812 */ /* 0x040fe200078ec0ff */
[----:B012---:R-:W-:Y:S01]  /*55d0*/  IMAD.MOV.U32 R2, RZ, RZ, RZ ;  /* 0x000000ffff027224 */ /* 0x007fe200078e00ff */
[C---:B------:R-:W-:Y:S02]  /*55e0*/  IADD3 R30, PT, PT, R23.reuse, -0x1, RZ ;  /* 0xffffffff171e7810 */ /* 0x040fe40007ffe0ff */
[C---:B------:R-:W-:Y:S02]  /*55f0*/  LOP3.LUT R27, R23.reuse, 0x3, RZ, 0xc0, !PT ;  /* 0x00000003171b7812 */ /* 0x040fe400078ec0ff */
[----:B------:R-:W-:Y:S02]  /*5600*/  LOP3.LUT R12, R23, 0x7ffffff8, RZ, 0xc0, !PT ;  /* 0x7ffffff8170c7812 */ /* 0x000fe400078ec0ff */
[----:B------:R-:W-:-:S07]  /*5610*/  IADD3 R24, PT, PT, R29, -0x1, RZ ;  /* 0xffffffff1d187810 */ /* 0x000fce0007ffe0ff */
.L_x_144:
[----:B------:R-:W-:Y:S01]  /*5620*/  ISETP.GE.U32.AND P0, PT, R30, 0x7, PT ;  /* 0x000000071e00780c */ /* 0x000fe20003f06070 */
[----:B------:R-:W-:Y:S02]  /*5630*/  IMAD R13, R23, R2, RZ ;  /* 0x00000002170d7224 */ /* 0x000fe400078e02ff */
[----:B------:R-:W-:Y:S02]  /*5640*/  IMAD.MOV.U32 R14, RZ, RZ, RZ ;  /* 0x000000ffff0e7224 */ /* 0x000fe400078e00ff */
[----:B------:R-:W-:-:S08]  /*5650*/  IMAD.WIDE.U32 R6, R2, 0x4, R4 ;  /* 0x0000000402067825 */ /* 0x000fd000078e0004 */
[----:B012---:R-:W-:Y:S05]  /*5660*/  @!P0 BRA `(.L_x_108) ;  /* 0x00000008007c8947 */ /* 0x007fea0003800000 */
[----:B------:R-:W0:Y:S01]  /*5670*/  LDC.64 R8, c[0x0][0x388] ;  /* 0x0000e200ff087b82 */ /* 0x000e220000000a00 */
[----:B------:R-:W-:Y:S01]  /*5680*/  BSSY.RECONVERGENT B0, `(.L_x_109) ;  /* 0x000009c000007945 */ /* 0x000fe20003800200 */
[----:B------:R-:W-:-:S07]  /*5690*/  MOV R18, RZ ;  /* 0x000000ff00127202 */ /* 0x000fce0000000f00 */
.L_x_126:
[----:B------:R-:W2:Y:S01]  /*56a0*/  LD.E R3, desc[UR36][R6.64] ;  /* 0x0000002406037980 */ /* 0x000ea2000c101900 */
[----:B------:R-:W-:-:S04]  /*56b0*/  IMAD.IADD R31, R13, 0x1, R18 ;  /* 0x000000010d1f7824 */ /* 0x000fc800078e0212 */
[----:B-1----:R-:W-:-:S05]  /*56c0*/  IMAD.WIDE.U32 R10, R31, 0x4, R16 ;  /* 0x000000041f0a7825 */ /* 0x002fca00078e0010 */
[----:B------:R-:W3:Y:S01]  /*56d0*/  LD.E R0, desc[UR36][R10.64] ;  /* 0x000000240a007980 */ /* 0x000ee2000c101900 */
[----:B------:R-:W-:Y:S01]  /*56e0*/  IADD3 R18, PT, PT, R18, 0x8, RZ ;  /* 0x0000000812127810 */ /* 0x000fe20007ffe0ff */
[----:B------:R-:W-:Y:S03]  /*56f0*/  BSSY.RECONVERGENT B3, `(.L_x_110) ;  /* 0x000000e000037945 */ /* 0x000fe60003800200 */
[----:B------:R-:W-:Y:S02]  /*5700*/  ISETP.NE.AND P2, PT, R18, R12, PT ;  /* 0x0000000c1200720c */ /* 0x000fe40003f45270 */
        /* <DEDUP_REMOVED lines=8> */
[----:B--2---:R-:W-:Y:S06]  /*5790*/  @!P0 BRA `(.L_x_111) ;  /* 0x00000000000c8947 */ /* 0x004fec0003800000 */
[----:B------:R-:W-:Y:S01]  /*57a0*/  IMAD.MOV.U32 R3, RZ, RZ, R19 ;  /* 0x000000ffff037224 */ /* 0x000fe200078e0013 */
[----:B------:R-:W-:-:S07]  /*57b0*/  MOV R20, 0x57d0 ;  /* 0x000057d000147802 */ /* 0x000fce0000000f00 */
[----:B0-----:R-:W-:Y:S05]  /*57c0*/  CALL.REL.NOINC `($__internal_0_$__cuda_sm3x_div_rn_noftz_f32_slowpath) ;  /* 0x0000001000dc7944 */ /* 0x001fea0003c00000 */
.L_x_111:
[----:B------:R-:W-:Y:S05]  /*57d0*/  BSYNC.RECONVERGENT B3 ;  /* 0x0000000000037941 */ /* 0x000fea0003800200 */
.L_x_110:
        /* <DEDUP_REMOVED lines=19> */
.L_x_113:
[----:B------:R-:W-:Y:S05]  /*5910*/  BSYNC.RECONVERGENT B3 ;  /* 0x0000000000037941 */ /* 0x000fea0003800200 */
.L_x_112:
        /* <DEDUP_REMOVED lines=17> */
.L_x_115:
[----:B------:R-:W-:Y:S05]  /*5a30*/  BSYNC.RECONVERGENT B3 ;  /* 0x0000000000037941 */ /* 0x000fea0003800200 */
.L_x_114:
        /* <DEDUP_REMOVED lines=18> */
.L_x_117:
[----:B------:R-:W-:Y:S05]  /*5b60*/  BSYNC.RECONVERGENT B3 ;  /* 0x0000000000037941 */ /* 0x000fea0003800200 */
.L_x_116:
        /* <DEDUP_REMOVED lines=17> */
.L_x_119:
[----:B------:R-:W-:Y:S05]  /*5c80*/  BSYNC.RECONVERGENT B3 ;  /* 0x0000000000037941 */ /* 0x000fea0003800200 */
.L_x_118:
        /* <DEDUP_REMOVED lines=18> */
.L_x_121:
[----:B------:R-:W-:Y:S05]  /*5db0*/  BSYNC.RECONVERGENT B3 ;  /* 0x0000000000037941 */ /* 0x000fea0003800200 */
.L_x_120:
        /* <DEDUP_REMOVED lines=17> */
.L_x_123:
[----:B------:R-:W-:Y:S05]  /*5ed0*/  BSYNC.RECONVERGENT B3 ;  /* 0x0000000000037941 */ /* 0x000fea0003800200 */
.L_x_122:
        /* <DEDUP_REMOVED lines=18> */
.L_x_125:
[----:B------:R-:W-:Y:S05]  /*6000*/  BSYNC.RECONVERGENT B3 ;  /* 0x0000000000037941 */ /* 0x000fea0003800200 */
.L_x_124:
[----:B------:R1:W-:Y:S04]  /*6010*/  STG.E desc[UR36][R14.64+0x1c], R19 ;  /* 0x00001c130e007986 */ /* 0x0003e8000c101924 */
[----:B------:R1:W-:Y:S01]  /*6020*/  ST.E desc[UR36][R10.64+0x1c], RZ ;  /* 0x00001cff0a007985 */ /* 0x0003e2000c101924 */
[----:B------:R-:W-:Y:S05]  /*6030*/  @P2 BRA `(.L_x_126) ;  /* 0xfffffff400982947 */ /* 0x000fea000383ffff */
[----:B------:R-:W-:Y:S05]  /*6040*/  BSYNC.RECONVERGENT B0 ;  /* 0x0000000000007941 */ /* 0x000fea0003800200 */
.L_x_109:
[----:B-1----:R-:W-:-:S07]  /*6050*/  IMAD.MOV.U32 R14, RZ, RZ, R12 ;  /* 0x000000ffff0e7224 */ /* 0x002fce00078e000c */
.L_x_108:
[----:B------:R-:W-:-:S13]  /*6060*/  ISETP.NE.AND P0, PT, R29, RZ, PT ;  /* 0x000000ff1d00720c */ /* 0x000fda0003f05270 */
[----:B------:R-:W-:Y:S05]  /*6070*/  @!P0 BRA `(.L_x_127) ;  /* 0x00000008009c8947 */ /* 0x000fea0003800000 */
[----:B------:R-:W-:-:S13]  /*6080*/  ISETP.GE.U32.AND P0, PT, R24, 0x3, PT ;  /* 0x000000031800780c */ /* 0x000fda0003f06070 */
[----:B------:R-:W-:Y:S05]  /*6090*/  @!P0 BRA `(.L_x_128) ;  /* 0x00000004005c8947 */ /* 0x000fea0003800000 */
[----:B------:R-:W2:Y:S01]  /*60a0*/  LD.E R3, desc[UR36][R6.64] ;  /* 0x0000002406037980 */ /* 0x000ea2000c101900 */
[----:B------:R-:W-:-:S05]  /*60b0*/  IADD3 R15, PT, PT, R13, R14, RZ ;  /* 0x0000000e0d0f7210 */ /* 0x000fca0007ffe0ff */
[----:B------:R-:W-:-:S05]  /*60c0*/  IMAD.WIDE.U32 R10, R15, 0x4, R16 ;  /* 0x000000040f0a7825 */ /* 0x000fca00078e0010 */
        /* <DEDUP_REMOVED lines=14> */
.L_x_130:
[----:B------:R-:W-:Y:S05]  /*61b0*/  BSYNC.RECONVERGENT B0 ;  /* 0x0000000000007941 */ /* 0x000fea0003800200 */
.L_x_129:
        /* <DEDUP_REMOVED lines=25> */
.L_x_132:
[----:B------:R-:W-:Y:S05]  /*6350*/  BSYNC.RECONVERGENT B0 ;  /* 0x0000000000007941 */ /* 0x000fea0003800200 */
.L_x_131:
        /* <DEDUP_REMOVED lines=21> */
.L_x_134:
[----:B------:R-:W-:Y:S05]  /*64b0*/  BSYNC.RECONVERGENT B0 ;  /* 0x0000000000007941 */ /* 0x000fea0003800200 */
.L_x_133:
        /* <DEDUP_REMOVED lines=17> */
.L_x_136:
[----:B------:R-:W-:Y:S05]  /*65d0*/  BSYNC.RECONVERGENT B0 ;  /* 0x0000000000007941 */ /* 0x000fea0003800200 */
.L_x_135:
[----:B------:R0:W-:Y:S01]  /*65e0*/  STG.E desc[UR36][R10.64+0xc], R3 ;  /* 0x00000c030a007986 */ /* 0x0001e2000c101924 */
[----:B------:R-:W-:-:S03]  /*65f0*/  VIADD R14, R14, 0x4 ;  /* 0x000000040e0e7836 */ /* 0x000fc60000000000 */
[----:B------:R0:W-:Y:S04]  /*6600*/  ST.E desc[UR36][R8.64+0xc], RZ ;  /* 0x00000cff08007985 */ /* 0x0001e8000c101924 */
.L_x_128:
[----:B------:R-:W-:-:S13]  /*6610*/  ISETP.NE.AND P0, PT, R27, RZ, PT ;  /* 0x000000ff1b00720c */ /* 0x000fda0003f05270 */
[----:B------:R-:W-:Y:S05]  /*6620*/  @!P0 BRA `(.L_x_127) ;  /* 0x0000000400308947 */ /* 0x000fea0003800000 */
[----:B------:R-:W-:-:S13]  /*6630*/  ISETP.NE.AND P0, PT, R27, 0x1, PT ;  /* 0x000000011b00780c */ /* 0x000fda0003f05270 */
[----:B------:R-:W-:Y:S05]  /*6640*/  @!P0 BRA `(.L_x_137) ;  /* 0x0000000000c88947 */ /* 0x000fea0003800000 */
[----:B0-----:R-:W2:Y:S01]  /*6650*/  LD.E R3, desc[UR36][R6.64] ;  /* 0x0000002406037980 */ /* 0x001ea2000c101900 */
        /* <DEDUP_REMOVED lines=16> */
.L_x_139:
[----:B------:R-:W-:Y:S05]  /*6760*/  BSYNC.RECONVERGENT B0 ;  /* 0x0000000000007941 */ /* 0x000fea0003800200 */
.L_x_138:
        /* <DEDUP_REMOVED lines=25> */
.L_x_141:
[----:B------:R-:W-:Y:S05]  /*6900*/  BSYNC.RECONVERGENT B0 ;  /* 0x0000000000007941 */ /* 0x000fea0003800200 */
.L_x_140:
[----:B------:R-:W0:Y:S01]  /*6910*/  LDCU.64 UR4, c[0x0][0x388] ;  /* 0x00007100ff0477ac */ /* 0x000e220008000a00 */
[----:B------:R-:W-:Y:S02]  /*6920*/  IADD3 R14, PT, PT, R14, 0x2, RZ ;  /* 0x000000020e0e7810 */ /* 0x000fe40007ffe0ff */
[----:B0-----:R-:W-:-:S04]  /*6930*/  IADD3 R8, P0, PT, R33, UR4, RZ ;  /* 0x0000000421087c10 */ /* 0x001fc8000ff1e0ff */
[----:B------:R-:W-:-:S05]  /*6940*/  IADD3.X R9, PT, PT, R31, UR5, RZ, P0, !PT ;  /* 0x000000051f097c10 */ /* 0x000fca00087fe4ff */
[----:B------:R1:W-:Y:S04]  /*6950*/  STG.E desc[UR36][R8.64+0x4], R3 ;  /* 0x0000040308007986 */ /* 0x0003e8000c101924 */
[----:B------:R1:W-:Y:S02]  /*6960*/  ST.E desc[UR36][R10.64+0x4], RZ ;  /* 0x000004ff0a007985 */ /* 0x0003e4000c101924 */
.L_x_137:
[----:B------:R-:W-:-:S13]  /*6970*/  LOP3.LUT P0, RZ, R23, 0x1, RZ, 0xc0, !PT ;  /* 0x0000000117ff7812 */ /* 0x000fda000780c0ff */
[----:B------:R-:W-:Y:S05]  /*6980*/  @!P0 BRA `(.L_x_127) ;  /* 0x0000000000588947 */ /* 0x000fea0003800000 */
[----:B01----:R-:W2:Y:S01]  /*6990*/  LD.E R3, desc[UR36][R6.64] ;  /* 0x0000002406037980 */ /* 0x003ea2000c101900 */
[----:B------:R-:W-:-:S04]  /*69a0*/  IMAD.IADD R13, R13, 0x1, R14 ;  /* 0x000000010d0d7824 */ /* 0x000fc800078e020e */
        /* <DEDUP_REMOVED lines=15> */
.L_x_143:
[----:B------:R-:W-:Y:S05]  /*6aa0*/  BSYNC.RECONVERGENT B0 ;  /* 0x0000000000007941 */ /* 0x000fea0003800200 */
.L_x_142:
[----:B------:R-:W0:Y:S02]  /*6ab0*/  LDC.64 R10, c[0x0][0x388] ;  /* 0x0000e200ff0a7b82 */ /* 0x000e240000000a00 */
[----:B0-----:R-:W-:-:S05]  /*6ac0*/  IMAD.WIDE.U32 R10, R13, 0x4, R10 ;  /* 0x000000040d0a7825 */ /* 0x001fca00078e000a */
[----:B------:R2:W-:Y:S04]  /*6ad0*/  STG.E desc[UR36][R10.64], R3 ;  /* 0x000000030a007986 */ /* 0x0005e8000c101924 */
[----:B------:R2:W-:Y:S02]  /*6ae0*/  ST.E desc[UR36][R8.64], RZ ;  /* 0x000000ff08007985 */ /* 0x0005e4000c101924 */
.L_x_127:
[----:B------:R-:W-:Y:S01]  /*6af0*/  VIADD R2, R2, 0x1 ;  /* 0x0000000102027836 */ /* 0x000fe20000000000 */
[----:B------:R3:W-:Y:S04]  /*6b00*/  ST.E desc[UR36][R6.64], RZ ;  /* 0x000000ff06007985 */ /* 0x0007e8000c101924 */
[----:B------:R-:W-:-:S13]  /*6b10*/  ISETP.NE.AND P0, PT, R2, R22, PT ;  /* 0x000000160200720c */ /* 0x000fda0003f05270 */
[----:B---3--:R-:W-:Y:S05]  /*6b20*/  @!P0 EXIT ;  /* 0x000000000000894d */ /* 0x008fea0003800000 */
[----:B------:R-:W-:Y:S05]  /*6b30*/  BRA `(.L_x_144) ;  /* 0xffffffe800b87947 */ /* 0x000fea000383ffff */
        .weak           $__internal_0_$__cuda_sm3x_div_rn_noftz_f32_slowpath
        .type           $__internal_0_$__cuda_sm3x_div_rn_noftz_f32_slowpath,@function
        .size           $__internal_0_$__cuda_sm3x_div_rn_noftz_f32_slowpath,(.L_x_157 - $__internal_0_$__cuda_sm3x_div_rn_noftz_f32_slowpath)
$__internal_0_$__cuda_sm3x_div_rn_noftz_f32_slowpath:
[----:B------:R-:W-:Y:S01]  /*6b40*/  SHF.R.U32.HI R21, RZ, 0x17, R3 ;  /* 0x00000017ff157819 */ /* 0x000fe20000011603 */
[----:B------:R-:W-:Y:S01]  /*6b50*/  BSSY.RECONVERGENT B1, `(.L_x_145) ;  /* 0x0000062000017945 */ /* 0x000fe20003800200 */
[----:B------:R-:W-:Y:S02]  /*6b60*/  SHF.R.U32.HI R26, RZ, 0x17, R0 ;  /* 0x00000017ff1a7819 */ /* 0x000fe40000011600 */
[----:B------:R-:W-:Y:S02]  /*6b70*/  LOP3.LUT R21, R21, 0xff, RZ, 0xc0, !PT ;  /* 0x000000ff15157812 */ /* 0x000fe400078ec0ff */
[----:B------:R-:W-:Y:S02]  /*6b80*/  LOP3.LUT R26, R26, 0xff, RZ, 0xc0, !PT ;  /* 0x000000ff1a1a7812 */ /* 0x000fe400078ec0ff */
[----:B------:R-:W-:-:S03]  /*6b90*/  IADD3 R25, PT, PT, R21, -0x1, RZ ;  /* 0xffffffff15197810 */ /* 0x000fc60007ffe0ff */
[----:B------:R-:W-:Y:S01]  /*6ba0*/  VIADD R28, R26, 0xffffffff ;  /* 0xffffffff1a1c7836 */ /* 0x000fe20000000000 */
[----:B------:R-:W-:-:S04]  /*6bb0*/  ISETP.GT.U32.AND P0, PT, R25, 0xfd, PT ;  /* 0x000000fd1900780c */ /* 0x000fc80003f04070 */
[----:B------:R-:W-:-:S13]  /*6bc0*/  ISETP.GT.U32.OR P0, PT, R28, 0xfd, P0 ;  /* 0x000000fd1c00780c */ /* 0x000fda0000704470 */
[----:B------:R-:W-:Y:S01]  /*6bd0*/  @!P0 MOV R19, RZ ;  /* 0x000000ff00138202 */ /* 0x000fe20000000f00 */
[----:B------:R-:W-:Y:S06]  /*6be0*/  @!P0 BRA `(.L_x_146) ;  /* 0x00000000005c8947 */ /* 0x000fec0003800000 */
[----:B------:R-:W-:Y:S02]  /*6bf0*/  FSETP.GTU.FTZ.AND P0, PT, |R0|, +INF , PT ;  /* 0x7f8000000000780b */ /* 0x000fe40003f1c200 */
[----:B------:R-:W-:-:S04]  /*6c00*/  FSETP.GTU.FTZ.AND P1, PT, |R3|, +INF , PT ;  /* 0x7f8000000300780b */ /* 0x000fc80003f3c200 */
[----:B------:R-:W-:-:S13]  /*6c10*/  PLOP3.LUT P0, PT, P0, P1, PT, 0xf8, 0x8f ;  /* 0x00000000008f781c */ /* 0x000fda0000703f70 */
[----:B------:R-:W-:Y:S05]  /*6c20*/  @P0 BRA `(.L_x_147) ;  /* 0x00000004004c0947 */ /* 0x000fea0003800000 */
[----:B------:R-:W-:-:S13]  /*6c30*/  LOP3.LUT P0, RZ, R3, 0x7fffffff, R0, 0xc8, !PT ;  /* 0x7fffffff03ff7812 */ /* 0x000fda000780c800 */
[----:B------:R-:W-:Y:S05]  /*6c40*/  @!P0 BRA `(.L_x_148) ;  /* 0x00000004003c8947 */ /* 0x000fea0003800000 */
[C---:B------:R-:W-:Y:S02]  /*6c50*/  FSETP.NEU.FTZ.AND P1, PT, |R0|.reuse, +INF , PT ;  /* 0x7f8000000000780b */ /* 0x040fe40003f3d200 */
[----:B------:R-:W-:Y:S02]  /*6c60*/  FSETP.NEU.FTZ.AND P3, PT, |R3|, +INF , PT ;  /* 0x7f8000000300780b */ /* 0x000fe40003f7d200 */
[----:B------:R-:W-:-:S11]  /*6c70*/  FSETP.NEU.FTZ.AND P0, PT, |R0|, +INF , PT ;  /* 0x7f8000000000780b */ /* 0x000fd60003f1d200 */
[----:B------:R-:W-:Y:S05]  /*6c80*/  @!P3 BRA !P1, `(.L_x_148) ;  /* 0x00000004002cb947 */ /* 0x000fea0004800000 */
[----:B------:R-:W-:-:S04]  /*6c90*/  LOP3.LUT P1, RZ, R0, 0x7fffffff, RZ, 0xc0, !PT ;  /* 0x7fffffff00ff7812 */ /* 0x000fc8000782c0ff */
[----:B------:R-:W-:-:S13]  /*6ca0*/  PLOP3.LUT P1, PT, P3, P1, PT, 0x2f, 0xf2 ;  /* 0x0000000000f2781c */ /* 0x000fda0001f22577 */
[----:B------:R-:W-:Y:S05]  /*6cb0*/  @P1 BRA `(.L_x_149) ;  /* 0x0000000400181947 */ /* 0x000fea0003800000 */
[----:B------:R-:W-:-:S04]  /*6cc0*/  LOP3.LUT P1, RZ, R3, 0x7fffffff, RZ, 0xc0, !PT ;  /* 0x7fffffff03ff7812 */ /* 0x000fc8000782c0ff */
[----:B------:R-:W-:-:S13]  /*6cd0*/  PLOP3.LUT P0, PT, P0, P1, PT, 0x2f, 0xf2 ;  /* 0x0000000000f2781c */ /* 0x000fda0000702577 */
[----:B------:R-:W-:Y:S05]  /*6ce0*/  @P0 BRA `(.L_x_150) ;  /* 0x0000000400000947 */ /* 0x000fea0003800000 */
[----:B------:R-:W-:Y:S02]  /*6cf0*/  ISETP.GE.AND P0, PT, R28, RZ, PT ;  /* 0x000000ff1c00720c */ /* 0x000fe40003f06270 */
[----:B------:R-:W-:-:S11]  /*6d00*/  ISETP.GE.AND P1, PT, R25, RZ, PT ;  /* 0x000000ff1900720c */ /* 0x000fd60003f26270 */
[----:B------:R-:W-:Y:S01]  /*6d10*/  @P0 IMAD.MOV.U32 R19, RZ, RZ, RZ ;  /* 0x000000ffff130224 */ /* 0x000fe200078e00ff */
[----:B------:R-:W-:Y:S01]  /*6d20*/  @!P0 MOV R19, 0xffffffc0 ;  /* 0xffffffc000138802 */ /* 0x000fe20000000f00 */
[----:B------:R-:W-:Y:S01]  /*6d30*/  @!P0 FFMA R0, R0, 1.84467440737095516160e+19, RZ ;  /* 0x5f80000000008823 */ /* 0x000fe200000000ff */
[----:B------:R-:W-:-:S03]  /*6d40*/  @!P1 FFMA R3, R3, 1.84467440737095516160e+19, RZ ;  /* 0x5f80000003039823 */ /* 0x000fc600000000ff */
[----:B------:R-:W-:-:S07]  /*6d50*/  @!P1 VIADD R19, R19, 0x40 ;  /* 0x0000004013139836 */ /* 0x000fce0000000000 */
.L_x_146:
[----:B------:R-:W-:Y:S01]  /*6d60*/  LEA R28, R21, 0xc0800000, 0x17 ;  /* 0xc0800000151c7811 */ /* 0x000fe200078eb8ff */
[----:B------:R-:W-:Y:S01]  /*6d70*/  VIADD R26, R26, 0xffffff81 ;  /* 0xffffff811a1a7836 */ /* 0x000fe20000000000 */
[----:B------:R-:W-:Y:S02]  /*6d80*/  BSSY.RECONVERGENT B2, `(.L_x_151) ;  /* 0x0000035000027945 */ /* 0x000fe40003800200 */
[----:B------:R-:W-:Y:S01]  /*6d90*/  IADD3 R36, PT, PT, -R28, R3, RZ ;  /* 0x000000031c247210 */ /* 0x000fe20007ffe1ff */
[----:B------:R-:W-:-:S03]  /*6da0*/  IMAD R0, R26, -0x800000, R0 ;  /* 0xff8000001a007824 */ /* 0x000fc600078e0200 */
[----:B------:R-:W0:Y:S01]  /*6db0*/  MUFU.RCP R28, R36 ;  /* 0x00000024001c7308 */ /* 0x000e220000001000 */
[----:B------:R-:W-:-:S04]  /*6dc0*/  FADD.FTZ R25, -R36, -RZ ;  /* 0x800000ff24197221 */ /* 0x000fc80000010100 */
[----:B0-----:R-:W-:-:S04]  /*6dd0*/  FFMA R3, R28, R25, 1 ;  /* 0x3f8000001c037423 */ /* 0x001fc80000000019 */
[----:B------:R-:W-:Y:S01]  /*6de0*/  FFMA R3, R28, R3, R28 ;  /* 0x000000031c037223 */ /* 0x000fe2000000001c */
[----:B------:R-:W-:-:S03]  /*6df0*/  IADD3 R28, PT, PT, R26, 0x7f, -R21 ;  /* 0x0000007f1a1c7810 */ /* 0x000fc60007ffe815 */
[----:B------:R-:W-:-:S04]  /*6e00*/  FFMA R26, R0, R3, RZ ;  /* 0x00000003001a7223 */ /* 0x000fc800000000ff */
[----:B------:R-:W-:-:S04]  /*6e10*/  FFMA R21, R25, R26, R0 ;  /* 0x0000001a19157223 */ /* 0x000fc80000000000 */
[----:B------:R-:W-:Y:S01]  /*6e20*/  FFMA R26, R3, R21, R26 ;  /* 0x00000015031a7223 */ /* 0x000fe2000000001a */
[----:B------:R-:W-:-:S03]  /*6e30*/  IADD3 R21, PT, PT, R28, R19, RZ ;  /* 0x000000131c157210 */ /* 0x000fc60007ffe0ff */
[----:B------:R-:W-:-:S04]  /*6e40*/  FFMA R25, R25, R26, R0 ;  /* 0x0000001a19197223 */ /* 0x000fc80000000000 */
[----:B------:R-:W-:-:S05]  /*6e50*/  FFMA R0, R3, R25, R26 ;  /* 0x0000001903007223 */ /* 0x000fca000000001a */
[----:B------:R-:W-:-:S04]  /*6e60*/  SHF.R.U32.HI R19, RZ, 0x17, R0 ;  /* 0x00000017ff137819 */ /* 0x000fc80000011600 */
[----:B------:R-:W-:-:S05]  /*6e70*/  LOP3.LUT R28, R19, 0xff, RZ, 0xc0, !PT ;  /* 0x000000ff131c7812 */ /* 0x000fca00078ec0ff */
[----:B------:R-:W-:-:S05]  /*6e80*/  IMAD.IADD R19, R28, 0x1, R21 ;  /* 0x000000011c137824 */ /* 0x000fca00078e0215 */
[----:B------:R-:W-:-:S04]  /*6e90*/  IADD3 R28, PT, PT, R19, -0x1, RZ ;  /* 0xffffffff131c7810 */ /* 0x000fc80007ffe0ff */
[----:B------:R-:W-:-:S13]  /*6ea0*/  ISETP.GE.U32.AND P0, PT, R28, 0xfe, PT ;  /* 0x000000fe1c00780c */ /* 0x000fda0003f06070 */
[----:B------:R-:W-:Y:S05]  /*6eb0*/  @!P0 BRA `(.L_x_152) ;  /* 0x0000000000808947 */ /* 0x000fea0003800000 */
[----:B------:R-:W-:-:S13]  /*6ec0*/  ISETP.GT.AND P0, PT, R19, 0xfe, PT ;  /* 0x000000fe1300780c */ /* 0x000fda0003f04270 */
[----:B------:R-:W-:Y:S05]  /*6ed0*/  @P0 BRA `(.L_x_153) ;  /* 0x00000000006c0947 */ /* 0x000fea0003800000 */
[----:B------:R-:W-:-:S13]  /*6ee0*/  ISETP.GE.AND P0, PT, R19, 0x1, PT ;  /* 0x000000011300780c */ /* 0x000fda0003f06270 */
[----:B------:R-:W-:Y:S05]  /*6ef0*/  @P0 BRA `(.L_x_154) ;  /* 0x0000000000740947 */ /* 0x000fea0003800000 */
[----:B------:R-:W-:Y:S02]  /*6f00*/  ISETP.GE.AND P0, PT, R19, -0x18, PT ;  /* 0xffffffe81300780c */ /* 0x000fe40003f06270 */
[----:B------:R-:W-:-:S11]  /*6f10*/  LOP3.LUT R0, R0, 0x80000000, RZ, 0xc0, !PT ;  /* 0x8000000000007812 */ /* 0x000fd600078ec0ff */
[----:B------:R-:W-:Y:S05]  /*6f20*/  @!P0 BRA `(.L_x_154) ;  /* 0x0000000000688947 */ /* 0x000fea0003800000 */
[CCC-:B------:R-:W-:Y:S01]  /*6f30*/  FFMA.RZ R28, R3.reuse, R25.reuse, R26.reuse ;  /* 0x00000019031c7223 */ /* 0x1c0fe2000000c01a */
[CCC-:B------:R-:W-:Y:S01]  /*6f40*/  FFMA.RP R21, R3.reuse, R25.reuse, R26.reuse ;  /* 0x0000001903157223 */ /* 0x1c0fe2000000801a */
[----:B------:R-:W-:Y:S01]  /*6f50*/  FFMA.RM R26, R3, R25, R26 ;  /* 0x00000019031a7223 */ /* 0x000fe2000000401a */
[C---:B------:R-:W-:Y:S01]  /*6f60*/  VIADD R3, R19.reuse, 0x20 ;  /* 0x0000002013037836 */ /* 0x040fe20000000000 */
[C---:B------:R-:W-:Y:S02]  /*6f70*/  ISETP.NE.AND P3, PT, R19.reuse, RZ, PT ;  /* 0x000000ff1300720c */ /* 0x040fe40003f65270 */
[----:B------:R-:W-:Y:S02]  /*6f80*/  LOP3.LUT R28, R28, 0x7fffff, RZ, 0xc0, !PT ;  /* 0x007fffff1c1c7812 */ /* 0x000fe400078ec0ff */
[----:B------:R-:W-:Y:S02]  /*6f90*/  ISETP.NE.AND P1, PT, R19, RZ, PT ;  /* 0x000000ff1300720c */ /* 0x000fe40003f25270 */
[----:B------:R-:W-:-:S02]  /*6fa0*/  LOP3.LUT R28, R28, 0x800000, RZ, 0xfc, !PT ;  /* 0x008000001c1c7812 */ /* 0x000fc400078efcff */
[----:B------:R-:W-:Y:S02]  /*6fb0*/  IADD3 R19, PT, PT, -R19, RZ, RZ ;  /* 0x000000ff13137210 */ /* 0x000fe40007ffe1ff */
[----:B------:R-:W-:Y:S02]  /*6fc0*/  SHF.L.U32 R3, R28, R3, RZ ;  /* 0x000000031c037219 */ /* 0x000fe400000006ff */
[----:B------:R-:W-:Y:S02]  /*6fd0*/  FSETP.NEU.FTZ.AND P0, PT, R21, R26, PT ;  /* 0x0000001a1500720b */ /* 0x000fe40003f1d000 */
[----:B------:R-:W-:Y:S02]  /*6fe0*/  SEL R19, R19, RZ, P3 ;  /* 0x000000ff13137207 */ /* 0x000fe40001800000 */
[----:B------:R-:W-:Y:S02]  /*6ff0*/  ISETP.NE.AND P1, PT, R3, RZ, P1 ;  /* 0x000000ff0300720c */ /* 0x000fe40000f25270 */
[----:B------:R-:W-:-:S02]  /*7000*/  SHF.R.U32.HI R19, RZ, R19, R28 ;  /* 0x00000013ff137219 */ /* 0x000fc4000001161c */
[----:B------:R-:W-:Y:S02]  /*7010*/  PLOP3.LUT P0, PT, P0, P1, PT, 0xf8, 0x8f ;  /* 0x00000000008f781c */ /* 0x000fe40000703f70 */
[----:B------:R-:W-:Y:S02]  /*7020*/  SHF.R.U32.HI R26, RZ, 0x1, R19 ;  /* 0x00000001ff1a7819 */ /* 0x000fe40000011613 */
[----:B------:R-:W-:-:S04]  /*7030*/  SEL R3, RZ, 0x1, !P0 ;  /* 0x00000001ff037807 */ /* 0x000fc80004000000 */
[----:B------:R-:W-:-:S04]  /*7040*/  LOP3.LUT R28, R3, 0x1, R26, 0xf8, !PT ;  /* 0x00000001031c7812 */ /* 0x000fc800078ef81a */
[----:B------:R-:W-:-:S05]  /*7050*/  LOP3.LUT R19, R28, R19, RZ, 0xc0, !PT ;  /* 0x000000131c137212 */ /* 0x000fca00078ec0ff */
[----:B------:R-:W-:-:S05]  /*7060*/  IMAD.IADD R19, R26, 0x1, R19 ;  /* 0x000000011a137824 */ /* 0x000fca00078e0213 */
[----:B------:R-:W-:Y:S01]  /*7070*/  LOP3.LUT R0, R19, R0, RZ, 0xfc, !PT ;  /* 0x0000000013007212 */ /* 0x000fe200078efcff */
[----:B------:R-:W-:Y:S06]  /*7080*/  BRA `(.L_x_154) ;  /* 0x0000000000107947 */ /* 0x000fec0003800000 */
.L_x_153:
[----:B------:R-:W-:-:S04]  /*7090*/  LOP3.LUT R0, R0, 0x80000000, RZ, 0xc0, !PT ;  /* 0x8000000000007812 */ /* 0x000fc800078ec0ff */
[----:B------:R-:W-:Y:S01]  /*70a0*/  LOP3.LUT R0, R0, 0x7f800000, RZ, 0xfc, !PT ;  /* 0x7f80000000007812 */ /* 0x000fe200078efcff */
[----:B------:R-:W-:Y:S06]  /*70b0*/  BRA `(.L_x_154) ;  /* 0x0000000000047947 */ /* 0x000fec0003800000 */
.L_x_152:
[----:B------:R-:W-:-:S07]  /*70c0*/  LEA R0, R21, R0, 0x17 ;  /* 0x0000000015007211 */ /* 0x000fce00078eb8ff */
.L_x_154:
[----:B------:R-:W-:Y:S05]  /*70d0*/  BSYNC.RECONVERGENT B2 ;  /* 0x0000000000027941 */ /* 0x000fea0003800200 */
.L_x_151:
[----:B------:R-:W-:Y:S05]  /*70e0*/  BRA `(.L_x_155) ;  /* 0x0000000000207947 */ /* 0x000fea0003800000 */
.L_x_150:
[----:B------:R-:W-:-:S04]  /*70f0*/  LOP3.LUT R0, R3, 0x80000000, R0, 0x48, !PT ;  /* 0x8000000003007812 */ /* 0x000fc800078e4800 */
[----:B------:R-:W-:Y:S01]  /*7100*/  LOP3.LUT R0, R0, 0x7f800000, RZ, 0xfc, !PT ;  /* 0x7f80000000007812 */ /* 0x000fe200078efcff */
[----:B------:R-:W-:Y:S06]  /*7110*/  BRA `(.L_x_155) ;  /* 0x0000000000147947 */ /* 0x000fec0003800000 */
.L_x_149:
[----:B------:R-:W-:Y:S01]  /*7120*/  LOP3.LUT R0, R3, 0x80000000, R0, 0x48, !PT ;  /* 0x8000000003007812 */ /* 0x000fe200078e4800 */
[----:B------:R-:W-:Y:S06]  /*7130*/  BRA `(.L_x_155) ;  /* 0x00000000000c7947 */ /* 0x000fec0003800000 */
.L_x_148:
[----:B------:R-:W0:Y:S01]  /*7140*/  MUFU.RSQ R0, -QNAN ;  /* 0xffc0000000007908 */ /* 0x000e220000001400 */
[----:B------:R-:W-:Y:S05]  /*7150*/  BRA `(.L_x_155) ;  /* 0x0000000000047947 */ /* 0x000fea0003800000 */
.L_x_147:
[----:B------:R-:W-:-:S07]  /*7160*/  FADD.FTZ R0, R0, R3 ;  /* 0x0000000300007221 */ /* 0x000fce0000010000 */
.L_x_155:
[----:B------:R-:W-:Y:S05]  /*7170*/  BSYNC.RECONVERGENT B1 ;  /* 0x0000000000017941 */ /* 0x000fea0003800200 */
.L_x_145:
[----:B------:R-:W-:Y:S02]  /*7180*/  HFMA2 R21, -RZ, RZ, 0, 0 ;  /* 0x00000000ff157431 */ /* 0x000fe400000001ff */
[----:B0-----:R-:W-:Y:S02]  /*7190*/  IMAD.MOV.U32 R3, RZ, RZ, R0 ;  /* 0x000000ffff037224 */ /* 0x001fe400078e0000 */
[----:B------:R-:W-:Y:S05]  /*71a0*/  RET.REL.NODEC R20 `(_Z10kmeans_gpuPfS_PiS0_S0_S0_) ;  /* 0xffffff8c14947950 */ /* 0x000fea0003c3ffff */
.L_x_156:
[----:B------:R-:W-:-:S00]  /*71b0*/  BRA `(.L_x_156) ;  /* 0xfffffffc00fc7947 */ /* 0x000fc0000383ffff */
[----:B------:R-:W-:-:S00]  /*71c0*/  NOP ;  /* 0x0000000000007918 */ /* 0x000fc00000000000 */
        /* <DEDUP_REMOVED lines=11> */
.L_x_157:


//--------------------- .nv.shared.reserved.0     --------------------------
	.section	.nv.shared.reserved.0,"aw",@nobits
	.weak		__nv_reservedSMEM_offset_0_alias
	.size		__nv_reservedSMEM_offset_0_alias, 0, 64
	.other		__nv_reservedSMEM_offset_0_alias,@"STO_CUDA_RESERVED_SHARED STV_DEFAULT"
__nv_reservedSMEM_offset_0_alias:
	.zero		0
	.zero		64


//--------------------- .nv.constant0._Z10kmeans_gpuPfS_PiS0_S0_S0_ --------------------------
	.section	.nv.constant0._Z10kmeans_gpuPfS_PiS0_S0_S0_,"a",@progbits
	.sectionflags	@""
	.align	4
.nv.constant0._Z10kmeans_gpuPfS_PiS0_S0_S0_:
	.zero		944


//--------------------- SYMBOLS --------------------------

	.type		.nv.reservedSmem.offset0,@object
	.size		.nv.reservedSmem.offset0,0x4
	.type		malloc,@function
